//
// Generated by NVIDIA NVVM Compiler
//
// Compiler Build ID: CL-36424714
// Cuda compilation tools, release 13.0, V13.0.88
// Based on NVVM 20.0.0
//

.version 9.0
.target sm_100
.address_size 64

	// .globl	_Z6rotateiPdS_S_S_iPiS0_
.func  (.param .align 16 .b8 func_retval0[16]) __internal_trig_reduction_slowpathd
(
	.param .b64 __internal_trig_reduction_slowpathd_param_0
)
;
.global .align 4 .u32 dev_N;
.global .align 4 .u32 dev_T;
.global .align 4 .u32 dev_res;
.global .align 4 .u32 dev_histogram;
.global .align 8 .f64 dev_xcenter;
.global .align 8 .f64 dev_zcenter;
.global .align 8 .f64 dev_thresh;
.global .align 8 .f64 dev_spread;
.global .align 8 .f64 dev_Sx;
.global .align 8 .f64 dev_Cx;
.global .align 8 .f64 dev_Sz;
.global .align 8 .f64 dev_Cz;
.global .align 8 .f64 dev_Saxis;
.global .align 8 .f64 dev_Caxis;
.global .align 4 .u32 dev_half_iter;
.global .align 8 .b8 __cudart_i2opi_d[144] = {8, 93, 141, 31, 177, 95, 251, 107, 234, 146, 82, 138, 247, 57, 7, 61, 123, 241, 229, 235, 199, 186, 39, 117, 45, 234, 95, 158, 102, 63, 70, 79, 183, 9, 203, 39, 207, 126, 54, 109, 31, 109, 10, 90, 139, 17, 47, 239, 15, 152, 5, 222, 255, 151, 248, 31, 59, 40, 249, 189, 139, 95, 132, 156, 244, 57, 83, 131, 57, 214, 145, 57, 65, 126, 95, 180, 38, 112, 156, 233, 132, 68, 187, 46, 245, 53, 130, 232, 62, 167, 41, 177, 28, 235, 29, 254, 28, 146, 209, 9, 234, 46, 73, 6, 224, 210, 77, 66, 58, 110, 36, 183, 97, 197, 187, 222, 171, 99, 81, 254, 65, 144, 67, 60, 153, 149, 98, 219, 192, 221, 52, 245, 209, 87, 39, 252, 41, 21, 68, 78, 110, 131, 249, 162};
.global .align 16 .b8 __cudart_sin_cos_coeffs[128] = {70, 210, 176, 44, 241, 229, 90, 190, 146, 227, 172, 105, 227, 29, 199, 62, 161, 98, 219, 25, 160, 1, 42, 191, 24, 8, 17, 17, 17, 17, 129, 63, 84, 85, 85, 85, 85, 85, 197, 191, 0, 0, 0, 0, 0, 0, 0, 0, 0, 0, 0, 0, 0, 0, 0, 0, 100, 129, 253, 32, 131, 255, 168, 189, 40, 133, 239, 193, 167, 238, 33, 62, 217, 230, 6, 142, 79, 126, 146, 190, 233, 188, 221, 25, 160, 1, 250, 62, 71, 93, 193, 22, 108, 193, 86, 191, 81, 85, 85, 85, 85, 85, 165, 63, 0, 0, 0, 0, 0, 0, 224, 191, 0, 0, 0, 0, 0, 0, 240, 63};

.visible .entry _Z6rotateiPdS_S_S_iPiS0_(
	.param .u32 _Z6rotateiPdS_S_S_iPiS0__param_0,
	.param .u64 .ptr .align 1 _Z6rotateiPdS_S_S_iPiS0__param_1,
	.param .u64 .ptr .align 1 _Z6rotateiPdS_S_S_iPiS0__param_2,
	.param .u64 .ptr .align 1 _Z6rotateiPdS_S_S_iPiS0__param_3,
	.param .u64 .ptr .align 1 _Z6rotateiPdS_S_S_iPiS0__param_4,
	.param .u32 _Z6rotateiPdS_S_S_iPiS0__param_5,
	.param .u64 .ptr .align 1 _Z6rotateiPdS_S_S_iPiS0__param_6,
	.param .u64 .ptr .align 1 _Z6rotateiPdS_S_S_iPiS0__param_7
)
{
	.reg .pred 	%p<142>;
	.reg .b32 	%r<194>;
	.reg .b32 	%f<11>;
	.reg .b64 	%rd<51>;
	.reg .b64 	%fd<729>;

	ld.param.u64 	%rd3, [_Z6rotateiPdS_S_S_iPiS0__param_1];
	ld.param.u64 	%rd4, [_Z6rotateiPdS_S_S_iPiS0__param_2];
	ld.param.u32 	%r56, [_Z6rotateiPdS_S_S_iPiS0__param_5];
	ld.param.u64 	%rd8, [_Z6rotateiPdS_S_S_iPiS0__param_7];
	mov.u32 	%r57, %tid.x;
	mov.u32 	%r58, %ctaid.x;
	mov.u32 	%r59, %ntid.x;
	mad.lo.s32 	%r1, %r58, %r59, %r57;
	ld.global.u32 	%r2, [dev_res];
	mul.lo.s32 	%r60, %r2, %r2;
	setp.ge.s32 	%p4, %r1, %r60;
	@%p4 bra 	$L__BB0_128;
	cvta.to.global.u64 	%rd9, %rd3;
	cvta.to.global.u64 	%rd10, %rd4;
	div.s32 	%r62, %r1, %r2;
	mul.wide.s32 	%rd11, %r62, 8;
	add.s64 	%rd12, %rd9, %rd11;
	ld.global.f64 	%fd701, [%rd12];
	mul.lo.s32 	%r63, %r62, %r2;
	sub.s32 	%r64, %r1, %r63;
	mul.wide.s32 	%rd13, %r64, 8;
	add.s64 	%rd14, %rd10, %rd13;
	ld.global.f64 	%fd702, [%rd14];
	mul.f64 	%fd3, %fd701, %fd701;
	mul.f64 	%fd4, %fd702, %fd702;
	add.f64 	%fd5, %fd3, %fd4;
	setp.leu.f64 	%p2, %fd5, 0d3FF0000000000000;
	mov.b32 	%r190, 0;
	@%p2 bra 	$L__BB0_4;
	ld.global.u32 	%r66, [dev_histogram];
	setp.ne.s32 	%p5, %r66, 8;
	mov.b32 	%r190, 1;
	@%p5 bra 	$L__BB0_4;
	cvta.to.global.u64 	%rd15, %rd8;
	atom.global.add.u32 	%r68, [%rd15], 1;
$L__BB0_4:
	setp.eq.s32 	%p6, %r56, 3;
	@%p6 bra 	$L__BB0_9;
	setp.eq.s32 	%p7, %r56, 2;
	@%p7 bra 	$L__BB0_8;
	setp.ne.s32 	%p8, %r56, 1;
	@%p8 bra 	$L__BB0_44;
	add.f64 	%fd381, %fd701, %fd701;
	add.f64 	%fd382, %fd3, 0d3FF0000000000000;
	add.f64 	%fd383, %fd382, %fd4;
	div.rn.f64 	%fd701, %fd381, %fd383;
	add.f64 	%fd384, %fd702, %fd702;
	div.rn.f64 	%fd702, %fd384, %fd383;
	bra.uni 	$L__BB0_44;
$L__BB0_8:
	fma.rn.f64 	%fd377, %fd5, 0dBFE0000000000000, 0d3FF0000000000000;
	sqrt.rn.f64 	%fd378, %fd377;
	mul.f64 	%fd379, %fd701, %fd378;
	mul.f64 	%fd701, %fd379, 0d3FF6A09E667F3BCD;
	mul.f64 	%fd380, %fd702, %fd378;
	mul.f64 	%fd702, %fd380, 0d3FF6A09E667F3BCD;
	bra.uni 	$L__BB0_44;
$L__BB0_9:
	mul.f64 	%fd10, %fd701, 0d4014000000000000;
	mul.f64 	%fd11, %fd702, 0d4014000000000000;
	mul.f64 	%fd142, %fd11, %fd11;
	fma.rn.f64 	%fd143, %fd10, %fd10, %fd142;
	sqrt.rn.f64 	%fd12, %fd143;
	abs.f64 	%fd13, %fd12;
	setp.leu.f64 	%p9, %fd13, 0d3FF0000000000000;
	mov.f64 	%fd689, %fd13;
	@%p9 bra 	$L__BB0_11;
	rcp.approx.ftz.f64 	%fd144, %fd13;
	neg.f64 	%fd145, %fd13;
	fma.rn.f64 	%fd146, %fd145, %fd144, 0d3FF0000000000000;
	fma.rn.f64 	%fd147, %fd146, %fd146, %fd146;
	fma.rn.f64 	%fd148, %fd147, %fd144, %fd144;
	setp.eq.f64 	%p10, %fd13, 0d7FF0000000000000;
	selp.f64 	%fd689, 0d0000000000000000, %fd148, %p10;
$L__BB0_11:
	setp.gt.f64 	%p11, %fd13, 0d3FF0000000000000;
	mul.f64 	%fd149, %fd689, %fd689;
	fma.rn.f64 	%fd150, %fd149, 0dBEF53E1D2A25FF7E, 0d3F2D3B63DBB65B49;
	fma.rn.f64 	%fd151, %fd150, %fd149, 0dBF5312788DDE082E;
	fma.rn.f64 	%fd152, %fd151, %fd149, 0d3F6F9690C8249315;
	fma.rn.f64 	%fd153, %fd152, %fd149, 0dBF82CF5AABC7CF0D;
	fma.rn.f64 	%fd154, %fd153, %fd149, 0d3F9162B0B2A3BFDE;
	fma.rn.f64 	%fd155, %fd154, %fd149, 0dBF9A7256FEB6FC6B;
	fma.rn.f64 	%fd156, %fd155, %fd149, 0d3FA171560CE4A489;
	fma.rn.f64 	%fd157, %fd156, %fd149, 0dBFA4F44D841450E4;
	fma.rn.f64 	%fd158, %fd157, %fd149, 0d3FA7EE3D3F36BB95;
	fma.rn.f64 	%fd159, %fd158, %fd149, 0dBFAAD32AE04A9FD1;
	fma.rn.f64 	%fd160, %fd159, %fd149, 0d3FAE17813D66954F;
	fma.rn.f64 	%fd161, %fd160, %fd149, 0dBFB11089CA9A5BCD;
	fma.rn.f64 	%fd162, %fd161, %fd149, 0d3FB3B12B2DB51738;
	fma.rn.f64 	%fd163, %fd162, %fd149, 0dBFB745D022F8DC5C;
	fma.rn.f64 	%fd164, %fd163, %fd149, 0d3FBC71C709DFE927;
	fma.rn.f64 	%fd165, %fd164, %fd149, 0dBFC2492491FA1744;
	fma.rn.f64 	%fd166, %fd165, %fd149, 0d3FC99999999840D2;
	fma.rn.f64 	%fd167, %fd166, %fd149, 0dBFD555555555544C;
	mul.f64 	%fd168, %fd149, %fd167;
	fma.rn.f64 	%fd169, %fd168, %fd689, %fd689;
	mov.f64 	%fd170, 0d3FF921FB54442D18;
	sub.f64 	%fd171, %fd170, %fd169;
	selp.f64 	%fd172, %fd171, %fd169, %p11;
	copysign.f64 	%fd16, %fd12, %fd172;
	abs.f64 	%fd17, %fd172;
	setp.neu.f64 	%p12, %fd17, 0d7FF0000000000000;
	@%p12 bra 	$L__BB0_13;
	mov.f64 	%fd178, 0d0000000000000000;
	mul.rn.f64 	%fd691, %fd16, %fd178;
	mov.b32 	%r169, 1;
	bra.uni 	$L__BB0_16;
$L__BB0_13:
	mul.f64 	%fd173, %fd16, 0d3FE45F306DC9C883;
	cvt.rni.s32.f64 	%r168, %fd173;
	cvt.rn.f64.s32 	%fd174, %r168;
	fma.rn.f64 	%fd175, %fd174, 0dBFF921FB54442D18, %fd16;
	fma.rn.f64 	%fd176, %fd174, 0dBC91A62633145C00, %fd175;
	fma.rn.f64 	%fd691, %fd174, 0dB97B839A252049C0, %fd176;
	setp.ltu.f64 	%p13, %fd17, 0d41E0000000000000;
	@%p13 bra 	$L__BB0_15;
	{ // callseq 0, 0
	.param .b64 param0;
	st.param.f64 	[param0], %fd16;
	.param .align 16 .b8 retval0[16];
	call.uni (retval0), 
	__internal_trig_reduction_slowpathd, 
	(
	param0
	);
	ld.param.f64 	%fd691, [retval0];
	ld.param.b32 	%r168, [retval0+8];
	} // callseq 0
$L__BB0_15:
	add.s32 	%r169, %r168, 1;
$L__BB0_16:
	shl.b32 	%r71, %r169, 6;
	cvt.u64.u32 	%rd16, %r71;
	and.b64  	%rd17, %rd16, 64;
	mov.u64 	%rd18, __cudart_sin_cos_coeffs;
	add.s64 	%rd19, %rd18, %rd17;
	mul.rn.f64 	%fd179, %fd691, %fd691;
	and.b32  	%r72, %r169, 1;
	setp.eq.b32 	%p14, %r72, 1;
	selp.f64 	%fd180, 0dBDA8FF8320FD8164, 0d3DE5DB65F9785EBA, %p14;
	ld.global.nc.v2.f64 	{%fd181, %fd182}, [%rd19];
	fma.rn.f64 	%fd183, %fd180, %fd179, %fd181;
	fma.rn.f64 	%fd184, %fd183, %fd179, %fd182;
	ld.global.nc.v2.f64 	{%fd185, %fd186}, [%rd19+16];
	fma.rn.f64 	%fd187, %fd184, %fd179, %fd185;
	fma.rn.f64 	%fd188, %fd187, %fd179, %fd186;
	ld.global.nc.v2.f64 	{%fd189, %fd190}, [%rd19+32];
	fma.rn.f64 	%fd191, %fd188, %fd179, %fd189;
	fma.rn.f64 	%fd192, %fd191, %fd179, %fd190;
	fma.rn.f64 	%fd193, %fd192, %fd691, %fd691;
	fma.rn.f64 	%fd194, %fd192, %fd179, 0d3FF0000000000000;
	selp.f64 	%fd195, %fd194, %fd193, %p14;
	and.b32  	%r73, %r169, 2;
	setp.eq.s32 	%p15, %r73, 0;
	mov.f64 	%fd196, 0d0000000000000000;
	sub.f64 	%fd197, %fd196, %fd195;
	selp.f64 	%fd23, %fd195, %fd197, %p15;
	{
	.reg .b32 %temp; 
	mov.b64 	{%temp, %r74}, %fd23;
	}
	mov.b32 	%f1, %r74;
	abs.f32 	%f2, %f1;
	setp.geu.f32 	%p16, %f2, 0f3FE26666;
	@%p16 bra 	$L__BB0_18;
	mul.f64 	%fd231, %fd23, %fd23;
	fma.rn.f64 	%fd232, %fd231, 0d3FB0066BDC1895E9, 0dBFB3823B180754AF;
	fma.rn.f64 	%fd233, %fd232, %fd231, 0d3FB11E52CC2F79AE;
	fma.rn.f64 	%fd234, %fd233, %fd231, 0dBF924EAF3526861B;
	fma.rn.f64 	%fd235, %fd234, %fd231, 0d3F91DF02A31E6CB7;
	fma.rn.f64 	%fd236, %fd235, %fd231, 0d3F847D18B0EEC6CC;
	fma.rn.f64 	%fd237, %fd236, %fd231, 0d3F8D0AF961BA53B0;
	fma.rn.f64 	%fd238, %fd237, %fd231, 0d3F91BF7734CF1C48;
	fma.rn.f64 	%fd239, %fd238, %fd231, 0d3F96E91483144EF7;
	fma.rn.f64 	%fd240, %fd239, %fd231, 0d3F9F1C6E0A4F9F81;
	fma.rn.f64 	%fd241, %fd240, %fd231, 0d3FA6DB6DC27FA92B;
	fma.rn.f64 	%fd242, %fd241, %fd231, 0d3FB333333320F91B;
	fma.rn.f64 	%fd243, %fd242, %fd231, 0d3FC5555555555F4D;
	mul.f64 	%fd244, %fd231, %fd243;
	fma.rn.f64 	%fd692, %fd244, %fd23, %fd23;
	bra.uni 	$L__BB0_19;
$L__BB0_18:
	abs.f64 	%fd198, %fd23;
	fma.rn.f64 	%fd199, %fd198, 0dBFE0000000000000, 0d3FE0000000000000;
	rsqrt.approx.ftz.f64 	%fd200, %fd199;
	{
	.reg .b32 %temp; 
	mov.b64 	{%r75, %temp}, %fd200;
	}
	{
	.reg .b32 %temp; 
	mov.b64 	{%temp, %r76}, %fd200;
	}
	add.s32 	%r77, %r76, -1048576;
	mov.b64 	%fd201, {%r75, %r77};
	mul.f64 	%fd202, %fd199, %fd200;
	neg.f64 	%fd203, %fd202;
	fma.rn.f64 	%fd204, %fd202, %fd203, %fd199;
	fma.rn.f64 	%fd205, %fd204, %fd201, %fd202;
	neg.f64 	%fd206, %fd205;
	fma.rn.f64 	%fd207, %fd200, %fd206, 0d3FF0000000000000;
	fma.rn.f64 	%fd208, %fd207, %fd201, %fd201;
	fma.rn.f64 	%fd209, %fd205, %fd206, %fd199;
	fma.rn.f64 	%fd210, %fd209, %fd208, %fd205;
	{
	.reg .b32 %temp; 
	mov.b64 	{%temp, %r78}, %fd199;
	}
	setp.lt.s32 	%p17, %r78, 0;
	selp.f64 	%fd211, 0dFFF8000000000000, %fd210, %p17;
	setp.ne.f64 	%p18, %fd199, 0d0000000000000000;
	selp.f64 	%fd212, %fd211, %fd199, %p18;
	fma.rn.f64 	%fd213, %fd199, 0d3FB0066BDC1895E9, 0dBFB3823B180754AF;
	fma.rn.f64 	%fd214, %fd213, %fd199, 0d3FB11E52CC2F79AE;
	fma.rn.f64 	%fd215, %fd214, %fd199, 0dBF924EAF3526861B;
	fma.rn.f64 	%fd216, %fd215, %fd199, 0d3F91DF02A31E6CB7;
	fma.rn.f64 	%fd217, %fd216, %fd199, 0d3F847D18B0EEC6CC;
	fma.rn.f64 	%fd218, %fd217, %fd199, 0d3F8D0AF961BA53B0;
	fma.rn.f64 	%fd219, %fd218, %fd199, 0d3F91BF7734CF1C48;
	fma.rn.f64 	%fd220, %fd219, %fd199, 0d3F96E91483144EF7;
	fma.rn.f64 	%fd221, %fd220, %fd199, 0d3F9F1C6E0A4F9F81;
	fma.rn.f64 	%fd222, %fd221, %fd199, 0d3FA6DB6DC27FA92B;
	fma.rn.f64 	%fd223, %fd222, %fd199, 0d3FB333333320F91B;
	fma.rn.f64 	%fd224, %fd223, %fd199, 0d3FC5555555555F4D;
	mul.f64 	%fd225, %fd199, %fd224;
	mul.f64 	%fd226, %fd212, 0dC000000000000000;
	fma.rn.f64 	%fd227, %fd226, %fd225, 0d3C91A62633145C07;
	add.f64 	%fd228, %fd226, 0d3FE921FB54442D18;
	add.f64 	%fd229, %fd228, %fd227;
	add.f64 	%fd230, %fd229, 0d3FE921FB54442D18;
	copysign.f64 	%fd692, %fd23, %fd230;
$L__BB0_19:
	setp.neu.f64 	%p19, %fd17, 0d7FF0000000000000;
	@%p19 bra 	$L__BB0_21;
	mov.f64 	%fd250, 0d0000000000000000;
	mul.rn.f64 	%fd693, %fd16, %fd250;
	mov.b32 	%r170, 0;
	bra.uni 	$L__BB0_23;
$L__BB0_21:
	mul.f64 	%fd245, %fd16, 0d3FE45F306DC9C883;
	cvt.rni.s32.f64 	%r170, %fd245;
	cvt.rn.f64.s32 	%fd246, %r170;
	fma.rn.f64 	%fd247, %fd246, 0dBFF921FB54442D18, %fd16;
	fma.rn.f64 	%fd248, %fd246, 0dBC91A62633145C00, %fd247;
	fma.rn.f64 	%fd693, %fd246, 0dB97B839A252049C0, %fd248;
	setp.ltu.f64 	%p20, %fd17, 0d41E0000000000000;
	@%p20 bra 	$L__BB0_23;
	{ // callseq 1, 0
	.param .b64 param0;
	st.param.f64 	[param0], %fd16;
	.param .align 16 .b8 retval0[16];
	call.uni (retval0), 
	__internal_trig_reduction_slowpathd, 
	(
	param0
	);
	ld.param.f64 	%fd693, [retval0];
	ld.param.b32 	%r170, [retval0+8];
	} // callseq 1
$L__BB0_23:
	shl.b32 	%r81, %r170, 6;
	cvt.u64.u32 	%rd20, %r81;
	and.b64  	%rd21, %rd20, 64;
	add.s64 	%rd23, %rd18, %rd21;
	mul.rn.f64 	%fd251, %fd693, %fd693;
	and.b32  	%r82, %r170, 1;
	setp.eq.b32 	%p21, %r82, 1;
	selp.f64 	%fd252, 0dBDA8FF8320FD8164, 0d3DE5DB65F9785EBA, %p21;
	ld.global.nc.v2.f64 	{%fd253, %fd254}, [%rd23];
	fma.rn.f64 	%fd255, %fd252, %fd251, %fd253;
	fma.rn.f64 	%fd256, %fd255, %fd251, %fd254;
	ld.global.nc.v2.f64 	{%fd257, %fd258}, [%rd23+16];
	fma.rn.f64 	%fd259, %fd256, %fd251, %fd257;
	fma.rn.f64 	%fd260, %fd259, %fd251, %fd258;
	ld.global.nc.v2.f64 	{%fd261, %fd262}, [%rd23+32];
	fma.rn.f64 	%fd263, %fd260, %fd251, %fd261;
	fma.rn.f64 	%fd264, %fd263, %fd251, %fd262;
	fma.rn.f64 	%fd265, %fd264, %fd693, %fd693;
	fma.rn.f64 	%fd266, %fd264, %fd251, 0d3FF0000000000000;
	selp.f64 	%fd267, %fd266, %fd265, %p21;
	and.b32  	%r83, %r170, 2;
	setp.eq.s32 	%p22, %r83, 0;
	mov.f64 	%fd268, 0d0000000000000000;
	sub.f64 	%fd269, %fd268, %fd267;
	selp.f64 	%fd270, %fd267, %fd269, %p22;
	mul.f64 	%fd31, %fd10, %fd270;
	neg.f64 	%fd271, %fd11;
	mul.f64 	%fd32, %fd270, %fd271;
	abs.f64 	%fd33, %fd32;
	abs.f64 	%fd34, %fd31;
	setp.leu.f64 	%p23, %fd34, %fd33;
	setp.gt.f64 	%p24, %fd34, %fd33;
	selp.f64 	%fd35, %fd34, %fd33, %p24;
	selp.f64 	%fd272, %fd33, %fd34, %p24;
	div.rn.f64 	%fd273, %fd272, %fd35;
	mul.f64 	%fd274, %fd273, %fd273;
	fma.rn.f64 	%fd275, %fd274, 0dBEF53E1D2A25FF7E, 0d3F2D3B63DBB65B49;
	fma.rn.f64 	%fd276, %fd275, %fd274, 0dBF5312788DDE082E;
	fma.rn.f64 	%fd277, %fd276, %fd274, 0d3F6F9690C8249315;
	fma.rn.f64 	%fd278, %fd277, %fd274, 0dBF82CF5AABC7CF0D;
	fma.rn.f64 	%fd279, %fd278, %fd274, 0d3F9162B0B2A3BFDE;
	fma.rn.f64 	%fd280, %fd279, %fd274, 0dBF9A7256FEB6FC6B;
	fma.rn.f64 	%fd281, %fd280, %fd274, 0d3FA171560CE4A489;
	fma.rn.f64 	%fd282, %fd281, %fd274, 0dBFA4F44D841450E4;
	fma.rn.f64 	%fd283, %fd282, %fd274, 0d3FA7EE3D3F36BB95;
	fma.rn.f64 	%fd284, %fd283, %fd274, 0dBFAAD32AE04A9FD1;
	fma.rn.f64 	%fd285, %fd284, %fd274, 0d3FAE17813D66954F;
	fma.rn.f64 	%fd286, %fd285, %fd274, 0dBFB11089CA9A5BCD;
	fma.rn.f64 	%fd287, %fd286, %fd274, 0d3FB3B12B2DB51738;
	fma.rn.f64 	%fd288, %fd287, %fd274, 0dBFB745D022F8DC5C;
	fma.rn.f64 	%fd289, %fd288, %fd274, 0d3FBC71C709DFE927;
	fma.rn.f64 	%fd290, %fd289, %fd274, 0dBFC2492491FA1744;
	fma.rn.f64 	%fd291, %fd290, %fd274, 0d3FC99999999840D2;
	fma.rn.f64 	%fd292, %fd291, %fd274, 0dBFD555555555544C;
	mul.f64 	%fd293, %fd274, %fd292;
	fma.rn.f64 	%fd36, %fd293, %fd273, %fd273;
	@%p23 bra 	$L__BB0_25;
	{
	.reg .b32 %temp; 
	mov.b64 	{%temp, %r85}, %fd32;
	}
	setp.lt.s32 	%p26, %r85, 0;
	neg.f64 	%fd296, %fd36;
	selp.f64 	%fd297, %fd36, %fd296, %p26;
	add.f64 	%fd694, %fd297, 0d3FF921FB54442D18;
	bra.uni 	$L__BB0_26;
$L__BB0_25:
	{
	.reg .b32 %temp; 
	mov.b64 	{%temp, %r84}, %fd32;
	}
	setp.lt.s32 	%p25, %r84, 0;
	mov.f64 	%fd294, 0d400921FB54442D18;
	sub.f64 	%fd295, %fd294, %fd36;
	selp.f64 	%fd694, %fd295, %fd36, %p25;
$L__BB0_26:
	setp.neu.f64 	%p27, %fd35, 0d0000000000000000;
	@%p27 bra 	$L__BB0_28;
	{
	.reg .b32 %temp; 
	mov.b64 	{%temp, %r87}, %fd32;
	}
	setp.lt.s32 	%p30, %r87, 0;
	selp.f64 	%fd695, 0d400921FB54442D18, 0d0000000000000000, %p30;
	bra.uni 	$L__BB0_29;
$L__BB0_28:
	setp.eq.f64 	%p28, %fd33, %fd34;
	{
	.reg .b32 %temp; 
	mov.b64 	{%temp, %r86}, %fd32;
	}
	setp.lt.s32 	%p29, %r86, 0;
	selp.f64 	%fd298, 0d4002D97C7F3321D2, 0d3FE921FB54442D18, %p29;
	selp.f64 	%fd695, %fd298, %fd694, %p28;
$L__BB0_29:
	add.rn.f64 	%fd299, %fd33, %fd34;
	setp.nan.f64 	%p31, %fd299, %fd299;
	copysign.f64 	%fd300, %fd31, %fd695;
	selp.f64 	%fd43, %fd299, %fd300, %p31;
	abs.f64 	%fd44, %fd692;
	setp.neu.f64 	%p32, %fd44, 0d7FF0000000000000;
	@%p32 bra 	$L__BB0_31;
	mov.f64 	%fd306, 0d0000000000000000;
	mul.rn.f64 	%fd697, %fd692, %fd306;
	mov.b32 	%r172, 1;
	bra.uni 	$L__BB0_34;
$L__BB0_31:
	mul.f64 	%fd301, %fd692, 0d3FE45F306DC9C883;
	cvt.rni.s32.f64 	%r171, %fd301;
	cvt.rn.f64.s32 	%fd302, %r171;
	fma.rn.f64 	%fd303, %fd302, 0dBFF921FB54442D18, %fd692;
	fma.rn.f64 	%fd304, %fd302, 0dBC91A62633145C00, %fd303;
	fma.rn.f64 	%fd697, %fd302, 0dB97B839A252049C0, %fd304;
	setp.ltu.f64 	%p33, %fd44, 0d41E0000000000000;
	@%p33 bra 	$L__BB0_33;
	{ // callseq 2, 0
	.param .b64 param0;
	st.param.f64 	[param0], %fd692;
	.param .align 16 .b8 retval0[16];
	call.uni (retval0), 
	__internal_trig_reduction_slowpathd, 
	(
	param0
	);
	ld.param.f64 	%fd697, [retval0];
	ld.param.b32 	%r171, [retval0+8];
	} // callseq 2
$L__BB0_33:
	add.s32 	%r172, %r171, 1;
$L__BB0_34:
	shl.b32 	%r90, %r172, 6;
	cvt.u64.u32 	%rd24, %r90;
	and.b64  	%rd25, %rd24, 64;
	add.s64 	%rd27, %rd18, %rd25;
	mul.rn.f64 	%fd307, %fd697, %fd697;
	and.b32  	%r91, %r172, 1;
	setp.eq.b32 	%p34, %r91, 1;
	selp.f64 	%fd308, 0dBDA8FF8320FD8164, 0d3DE5DB65F9785EBA, %p34;
	ld.global.nc.v2.f64 	{%fd309, %fd310}, [%rd27];
	fma.rn.f64 	%fd311, %fd308, %fd307, %fd309;
	fma.rn.f64 	%fd312, %fd311, %fd307, %fd310;
	ld.global.nc.v2.f64 	{%fd313, %fd314}, [%rd27+16];
	fma.rn.f64 	%fd315, %fd312, %fd307, %fd313;
	fma.rn.f64 	%fd316, %fd315, %fd307, %fd314;
	ld.global.nc.v2.f64 	{%fd317, %fd318}, [%rd27+32];
	fma.rn.f64 	%fd319, %fd316, %fd307, %fd317;
	fma.rn.f64 	%fd320, %fd319, %fd307, %fd318;
	fma.rn.f64 	%fd321, %fd320, %fd697, %fd697;
	fma.rn.f64 	%fd322, %fd320, %fd307, 0d3FF0000000000000;
	selp.f64 	%fd323, %fd322, %fd321, %p34;
	and.b32  	%r92, %r172, 2;
	setp.eq.s32 	%p35, %r92, 0;
	mov.f64 	%fd324, 0d0000000000000000;
	sub.f64 	%fd325, %fd324, %fd323;
	selp.f64 	%fd50, %fd323, %fd325, %p35;
	abs.f64 	%fd51, %fd43;
	setp.neu.f64 	%p36, %fd51, 0d7FF0000000000000;
	@%p36 bra 	$L__BB0_36;
	mov.f64 	%fd331, 0d0000000000000000;
	mul.rn.f64 	%fd699, %fd43, %fd331;
	mov.b32 	%r174, 1;
	bra.uni 	$L__BB0_39;
$L__BB0_36:
	mul.f64 	%fd326, %fd43, 0d3FE45F306DC9C883;
	cvt.rni.s32.f64 	%r173, %fd326;
	cvt.rn.f64.s32 	%fd327, %r173;
	fma.rn.f64 	%fd328, %fd327, 0dBFF921FB54442D18, %fd43;
	fma.rn.f64 	%fd329, %fd327, 0dBC91A62633145C00, %fd328;
	fma.rn.f64 	%fd699, %fd327, 0dB97B839A252049C0, %fd329;
	setp.ltu.f64 	%p37, %fd51, 0d41E0000000000000;
	@%p37 bra 	$L__BB0_38;
	{ // callseq 3, 0
	.param .b64 param0;
	st.param.f64 	[param0], %fd43;
	.param .align 16 .b8 retval0[16];
	call.uni (retval0), 
	__internal_trig_reduction_slowpathd, 
	(
	param0
	);
	ld.param.f64 	%fd699, [retval0];
	ld.param.b32 	%r173, [retval0+8];
	} // callseq 3
$L__BB0_38:
	add.s32 	%r174, %r173, 1;
$L__BB0_39:
	setp.neu.f64 	%p38, %fd51, 0d7FF0000000000000;
	shl.b32 	%r95, %r174, 6;
	cvt.u64.u32 	%rd28, %r95;
	and.b64  	%rd29, %rd28, 64;
	add.s64 	%rd31, %rd18, %rd29;
	mul.rn.f64 	%fd332, %fd699, %fd699;
	and.b32  	%r96, %r174, 1;
	setp.eq.b32 	%p39, %r96, 1;
	selp.f64 	%fd333, 0dBDA8FF8320FD8164, 0d3DE5DB65F9785EBA, %p39;
	ld.global.nc.v2.f64 	{%fd334, %fd335}, [%rd31];
	fma.rn.f64 	%fd336, %fd333, %fd332, %fd334;
	fma.rn.f64 	%fd337, %fd336, %fd332, %fd335;
	ld.global.nc.v2.f64 	{%fd338, %fd339}, [%rd31+16];
	fma.rn.f64 	%fd340, %fd337, %fd332, %fd338;
	fma.rn.f64 	%fd341, %fd340, %fd332, %fd339;
	ld.global.nc.v2.f64 	{%fd342, %fd343}, [%rd31+32];
	fma.rn.f64 	%fd344, %fd341, %fd332, %fd342;
	fma.rn.f64 	%fd345, %fd344, %fd332, %fd343;
	fma.rn.f64 	%fd346, %fd345, %fd699, %fd699;
	fma.rn.f64 	%fd347, %fd345, %fd332, 0d3FF0000000000000;
	selp.f64 	%fd348, %fd347, %fd346, %p39;
	and.b32  	%r97, %r174, 2;
	setp.eq.s32 	%p40, %r97, 0;
	mov.f64 	%fd349, 0d0000000000000000;
	sub.f64 	%fd350, %fd349, %fd348;
	selp.f64 	%fd57, %fd348, %fd350, %p40;
	@%p38 bra 	$L__BB0_41;
	mov.f64 	%fd356, 0d0000000000000000;
	mul.rn.f64 	%fd700, %fd43, %fd356;
	mov.b32 	%r175, 0;
	bra.uni 	$L__BB0_43;
$L__BB0_41:
	mul.f64 	%fd351, %fd43, 0d3FE45F306DC9C883;
	cvt.rni.s32.f64 	%r175, %fd351;
	cvt.rn.f64.s32 	%fd352, %r175;
	fma.rn.f64 	%fd353, %fd352, 0dBFF921FB54442D18, %fd43;
	fma.rn.f64 	%fd354, %fd352, 0dBC91A62633145C00, %fd353;
	fma.rn.f64 	%fd700, %fd352, 0dB97B839A252049C0, %fd354;
	setp.ltu.f64 	%p41, %fd51, 0d41E0000000000000;
	@%p41 bra 	$L__BB0_43;
	{ // callseq 4, 0
	.param .b64 param0;
	st.param.f64 	[param0], %fd43;
	.param .align 16 .b8 retval0[16];
	call.uni (retval0), 
	__internal_trig_reduction_slowpathd, 
	(
	param0
	);
	ld.param.f64 	%fd700, [retval0];
	ld.param.b32 	%r175, [retval0+8];
	} // callseq 4
$L__BB0_43:
	shl.b32 	%r100, %r175, 6;
	cvt.u64.u32 	%rd32, %r100;
	and.b64  	%rd33, %rd32, 64;
	add.s64 	%rd35, %rd18, %rd33;
	mul.rn.f64 	%fd357, %fd700, %fd700;
	and.b32  	%r101, %r175, 1;
	setp.eq.b32 	%p42, %r101, 1;
	selp.f64 	%fd358, 0dBDA8FF8320FD8164, 0d3DE5DB65F9785EBA, %p42;
	ld.global.nc.v2.f64 	{%fd359, %fd360}, [%rd35];
	fma.rn.f64 	%fd361, %fd358, %fd357, %fd359;
	fma.rn.f64 	%fd362, %fd361, %fd357, %fd360;
	ld.global.nc.v2.f64 	{%fd363, %fd364}, [%rd35+16];
	fma.rn.f64 	%fd365, %fd362, %fd357, %fd363;
	fma.rn.f64 	%fd366, %fd365, %fd357, %fd364;
	ld.global.nc.v2.f64 	{%fd367, %fd368}, [%rd35+32];
	fma.rn.f64 	%fd369, %fd366, %fd357, %fd367;
	fma.rn.f64 	%fd370, %fd369, %fd357, %fd368;
	fma.rn.f64 	%fd371, %fd370, %fd700, %fd700;
	fma.rn.f64 	%fd372, %fd370, %fd357, 0d3FF0000000000000;
	selp.f64 	%fd373, %fd372, %fd371, %p42;
	and.b32  	%r102, %r175, 2;
	setp.eq.s32 	%p43, %r102, 0;
	mov.f64 	%fd374, 0d0000000000000000;
	sub.f64 	%fd375, %fd374, %fd373;
	selp.f64 	%fd376, %fd373, %fd375, %p43;
	mul.f64 	%fd702, %fd50, %fd376;
	mul.f64 	%fd701, %fd50, %fd57;
$L__BB0_44:
	mul.f64 	%fd386, %fd701, %fd701;
	mov.f64 	%fd387, 0d3FF0000000000000;
	sub.f64 	%fd388, %fd387, %fd386;
	mul.f64 	%fd389, %fd702, %fd702;
	sub.f64 	%fd390, %fd388, %fd389;
	abs.f64 	%fd391, %fd390;
	sqrt.rn.f64 	%fd66, %fd391;
	mov.f64 	%fd723, 0d0000000000000000;
	ld.global.u32 	%r188, [dev_histogram];
	setp.gt.s32 	%p44, %r188, 2;
	@%p44 bra 	$L__BB0_48;
	setp.eq.s32 	%p47, %r188, 0;
	@%p47 bra 	$L__BB0_51;
	setp.eq.s32 	%p48, %r188, 1;
	mov.u32 	%r191, %r190;
	mov.f64 	%fd724, %fd723;
	@%p48 bra 	$L__BB0_47;
	bra.uni 	$L__BB0_53;
$L__BB0_47:
	setp.leu.f64 	%p50, %fd5, 0d3FF0000000000000;
	abs.f64 	%fd394, %fd66;
	ld.global.f64 	%fd395, [dev_thresh];
	setp.lt.f64 	%p51, %fd394, %fd395;
	selp.f64 	%fd396, 0d3FF0000000000000, 0d0000000000000000, %p51;
	selp.f64 	%fd724, %fd396, 0d0000000000000000, %p50;
	mov.u32 	%r191, %r190;
	bra.uni 	$L__BB0_53;
$L__BB0_48:
	setp.eq.s32 	%p45, %r188, 9;
	@%p45 bra 	$L__BB0_52;
	setp.ne.s32 	%p46, %r188, 3;
	mov.u32 	%r191, %r190;
	mov.f64 	%fd724, %fd723;
	@%p46 bra 	$L__BB0_53;
	setp.leu.f64 	%p49, %fd5, 0d3FF0000000000000;
	selp.f64 	%fd723, 0d4024000000000000, 0d0000000000000000, %p49;
	mov.u32 	%r191, %r190;
	mov.f64 	%fd724, %fd723;
	bra.uni 	$L__BB0_53;
$L__BB0_51:
	setp.leu.f64 	%p52, %fd5, 0d3FF0000000000000;
	abs.f64 	%fd398, %fd66;
	ld.global.f64 	%fd399, [dev_thresh];
	setp.lt.f64 	%p53, %fd398, %fd399;
	and.pred  	%p54, %p52, %p53;
	selp.b32 	%r191, 1, %r190, %p54;
	selp.f64 	%fd724, 0d3FF0000000000000, 0d0000000000000000, %p54;
	bra.uni 	$L__BB0_53;
$L__BB0_52:
	mov.f64 	%fd723, 0d4024000000000000;
	mov.u32 	%r191, %r190;
	mov.f64 	%fd724, %fd723;
$L__BB0_53:
	ld.param.u32 	%r165, [_Z6rotateiPdS_S_S_iPiS0__param_0];
	setp.gt.f64 	%p55, %fd5, 0d3FF0000000000000;
	setp.lt.s32 	%p56, %r165, 1;
	setp.ne.s32 	%p57, %r191, 0;
	and.pred  	%p58, %p55, %p57;
	or.pred  	%p59, %p58, %p56;
	mov.f64 	%fd725, %fd701;
	mov.f64 	%fd726, %fd702;
	@%p59 bra 	$L__BB0_123;
	ld.global.f64 	%fd722, [dev_Caxis];
	ld.global.f64 	%fd721, [dev_Saxis];
	neg.f64 	%fd718, %fd66;
	mov.b32 	%r179, 0;
	mov.u32 	%r189, %r188;
	mov.u32 	%r192, %r179;
	mov.f64 	%fd726, %fd702;
	mov.f64 	%fd725, %fd701;
$L__BB0_55:
	mul.f64 	%fd400, %fd725, %fd722;
	mul.f64 	%fd401, %fd726, %fd721;
	sub.f64 	%fd716, %fd400, %fd401;
	mul.f64 	%fd402, %fd725, %fd721;
	fma.rn.f64 	%fd83, %fd726, %fd722, %fd402;
	setp.eq.s32 	%p60, %r179, 0;
	ld.global.u32 	%r104, [dev_half_iter];
	setp.ne.s32 	%p61, %r104, 0;
	and.pred  	%p62, %p60, %p61;
	@%p62 bra 	$L__BB0_88;
	ld.global.f64 	%fd403, [dev_Cx];
	mul.f64 	%fd404, %fd718, %fd403;
	ld.global.f64 	%fd405, [dev_Sx];
	mul.f64 	%fd406, %fd716, %fd405;
	sub.f64 	%fd84, %fd404, %fd406;
	mul.f64 	%fd407, %fd718, %fd405;
	fma.rn.f64 	%fd408, %fd716, %fd403, %fd407;
	mul.f64 	%fd409, %fd718, %fd84;
	setp.lt.f64 	%p63, %fd409, 0d0000000000000000;
	neg.f64 	%fd410, %fd84;
	neg.f64 	%fd411, %fd408;
	selp.f64 	%fd716, %fd411, %fd408, %p63;
	selp.b32 	%r192, 1, %r192, %p63;
	selp.f64 	%fd718, %fd410, %fd84, %p63;
	setp.gt.s32 	%p64, %r189, 6;
	@%p64 bra 	$L__BB0_66;
	setp.gt.s32 	%p71, %r189, 1;
	@%p71 bra 	$L__BB0_61;
	setp.eq.s32 	%p75, %r189, 0;
	@%p75 bra 	$L__BB0_81;
	setp.eq.s32 	%p76, %r189, 1;
	@%p76 bra 	$L__BB0_60;
	bra.uni 	$L__BB0_88;
$L__BB0_60:
	abs.f64 	%fd535, %fd84;
	ld.global.f64 	%fd536, [dev_thresh];
	setp.lt.f64 	%p94, %fd535, %fd536;
	add.f64 	%fd537, %fd723, 0d3FF0000000000000;
	selp.f64 	%fd723, %fd537, %fd723, %p94;
	mov.b32 	%r189, 1;
	bra.uni 	$L__BB0_88;
$L__BB0_61:
	setp.eq.s32 	%p72, %r189, 2;
	@%p72 bra 	$L__BB0_80;
	setp.eq.s32 	%p73, %r189, 3;
	@%p73 bra 	$L__BB0_78;
	setp.eq.s32 	%p74, %r189, 4;
	@%p74 bra 	$L__BB0_64;
	bra.uni 	$L__BB0_88;
$L__BB0_64:
	abs.f64 	%fd90, %fd84;
	{
	.reg .b32 %temp; 
	mov.b64 	{%temp, %r121}, %fd90;
	}
	mov.b32 	%f5, %r121;
	abs.f32 	%f6, %f5;
	setp.geu.f32 	%p85, %f6, 0f3FE26666;
	@%p85 bra 	$L__BB0_76;
	mul.f64 	%fd504, %fd84, %fd84;
	fma.rn.f64 	%fd505, %fd504, 0d3FB0066BDC1895E9, 0dBFB3823B180754AF;
	fma.rn.f64 	%fd506, %fd505, %fd504, 0d3FB11E52CC2F79AE;
	fma.rn.f64 	%fd507, %fd506, %fd504, 0dBF924EAF3526861B;
	fma.rn.f64 	%fd508, %fd507, %fd504, 0d3F91DF02A31E6CB7;
	fma.rn.f64 	%fd509, %fd508, %fd504, 0d3F847D18B0EEC6CC;
	fma.rn.f64 	%fd510, %fd509, %fd504, 0d3F8D0AF961BA53B0;
	fma.rn.f64 	%fd511, %fd510, %fd504, 0d3F91BF7734CF1C48;
	fma.rn.f64 	%fd512, %fd511, %fd504, 0d3F96E91483144EF7;
	fma.rn.f64 	%fd513, %fd512, %fd504, 0d3F9F1C6E0A4F9F81;
	fma.rn.f64 	%fd514, %fd513, %fd504, 0d3FA6DB6DC27FA92B;
	fma.rn.f64 	%fd515, %fd514, %fd504, 0d3FB333333320F91B;
	fma.rn.f64 	%fd516, %fd515, %fd504, 0d3FC5555555555F4D;
	mul.f64 	%fd517, %fd504, %fd516;
	fma.rn.f64 	%fd712, %fd517, %fd90, %fd90;
	bra.uni 	$L__BB0_77;
$L__BB0_66:
	setp.gt.s32 	%p65, %r189, 8;
	@%p65 bra 	$L__BB0_71;
	setp.eq.s32 	%p69, %r189, 7;
	@%p69 bra 	$L__BB0_75;
	setp.eq.s32 	%p70, %r189, 8;
	@%p70 bra 	$L__BB0_69;
	bra.uni 	$L__BB0_88;
$L__BB0_69:
	abs.f64 	%fd469, %fd84;
	ld.global.f64 	%fd470, [dev_thresh];
	setp.geu.f64 	%p82, %fd469, %fd470;
	not.pred 	%p83, %p2;
	mov.b32 	%r189, 8;
	or.pred  	%p84, %p83, %p82;
	@%p84 bra 	$L__BB0_88;
	ld.param.u64 	%rd49, [_Z6rotateiPdS_S_S_iPiS0__param_6];
	cvta.to.global.u64 	%rd36, %rd49;
	atom.global.add.u32 	%r118, [%rd36], 1;
	ld.global.f64 	%fd722, [dev_Caxis];
	ld.global.f64 	%fd721, [dev_Saxis];
	mov.b32 	%r190, 1;
	ld.global.u32 	%r188, [dev_histogram];
	mov.u32 	%r189, %r188;
	mov.u32 	%r191, %r190;
	bra.uni 	$L__BB0_88;
$L__BB0_71:
	setp.eq.s32 	%p66, %r189, 9;
	@%p66 bra 	$L__BB0_83;
	setp.eq.s32 	%p67, %r189, 10;
	@%p67 bra 	$L__BB0_82;
	setp.eq.s32 	%p68, %r189, 11;
	@%p68 bra 	$L__BB0_74;
	bra.uni 	$L__BB0_88;
$L__BB0_74:
	sub.f64 	%fd412, %fd716, %fd701;
	mul.f64 	%fd413, %fd412, %fd412;
	sub.f64 	%fd414, %fd83, %fd702;
	fma.rn.f64 	%fd415, %fd414, %fd414, %fd413;
	add.f64 	%fd416, %fd66, %fd718;
	fma.rn.f64 	%fd417, %fd416, %fd416, %fd415;
	sqrt.rn.f64 	%fd418, %fd417;
	add.f64 	%fd723, %fd723, %fd418;
	mov.b32 	%r189, 11;
	bra.uni 	$L__BB0_88;
$L__BB0_75:
	cvt.rn.f64.u32 	%fd471, %r192;
	add.f64 	%fd723, %fd723, %fd471;
	mov.b32 	%r192, 0;
	mov.b32 	%r189, 7;
	bra.uni 	$L__BB0_88;
$L__BB0_76:
	fma.rn.f64 	%fd472, %fd90, 0dBFE0000000000000, 0d3FE0000000000000;
	rsqrt.approx.ftz.f64 	%fd473, %fd472;
	{
	.reg .b32 %temp; 
	mov.b64 	{%r122, %temp}, %fd473;
	}
	{
	.reg .b32 %temp; 
	mov.b64 	{%temp, %r123}, %fd473;
	}
	add.s32 	%r124, %r123, -1048576;
	mov.b64 	%fd474, {%r122, %r124};
	mul.f64 	%fd475, %fd472, %fd473;
	neg.f64 	%fd476, %fd475;
	fma.rn.f64 	%fd477, %fd475, %fd476, %fd472;
	fma.rn.f64 	%fd478, %fd477, %fd474, %fd475;
	neg.f64 	%fd479, %fd478;
	fma.rn.f64 	%fd480, %fd473, %fd479, 0d3FF0000000000000;
	fma.rn.f64 	%fd481, %fd480, %fd474, %fd474;
	fma.rn.f64 	%fd482, %fd478, %fd479, %fd472;
	fma.rn.f64 	%fd483, %fd482, %fd481, %fd478;
	{
	.reg .b32 %temp; 
	mov.b64 	{%temp, %r125}, %fd472;
	}
	setp.lt.s32 	%p86, %r125, 0;
	selp.f64 	%fd484, 0dFFF8000000000000, %fd483, %p86;
	setp.ne.f64 	%p87, %fd472, 0d0000000000000000;
	selp.f64 	%fd485, %fd484, %fd472, %p87;
	fma.rn.f64 	%fd486, %fd472, 0d3FB0066BDC1895E9, 0dBFB3823B180754AF;
	fma.rn.f64 	%fd487, %fd486, %fd472, 0d3FB11E52CC2F79AE;
	fma.rn.f64 	%fd488, %fd487, %fd472, 0dBF924EAF3526861B;
	fma.rn.f64 	%fd489, %fd488, %fd472, 0d3F91DF02A31E6CB7;
	fma.rn.f64 	%fd490, %fd489, %fd472, 0d3F847D18B0EEC6CC;
	fma.rn.f64 	%fd491, %fd490, %fd472, 0d3F8D0AF961BA53B0;
	fma.rn.f64 	%fd492, %fd491, %fd472, 0d3F91BF7734CF1C48;
	fma.rn.f64 	%fd493, %fd492, %fd472, 0d3F96E91483144EF7;
	fma.rn.f64 	%fd494, %fd493, %fd472, 0d3F9F1C6E0A4F9F81;
	fma.rn.f64 	%fd495, %fd494, %fd472, 0d3FA6DB6DC27FA92B;
	fma.rn.f64 	%fd496, %fd495, %fd472, 0d3FB333333320F91B;
	fma.rn.f64 	%fd497, %fd496, %fd472, 0d3FC5555555555F4D;
	mul.f64 	%fd498, %fd472, %fd497;
	mul.f64 	%fd499, %fd485, 0dC000000000000000;
	fma.rn.f64 	%fd500, %fd499, %fd498, 0d3C91A62633145C07;
	add.f64 	%fd501, %fd499, 0d3FE921FB54442D18;
	add.f64 	%fd502, %fd501, %fd500;
	add.f64 	%fd503, %fd502, 0d3FE921FB54442D18;
	abs.f64 	%fd712, %fd503;
$L__BB0_77:
	add.f64 	%fd723, %fd723, %fd712;
	mov.b32 	%r189, 4;
	bra.uni 	$L__BB0_88;
$L__BB0_78:
	abs.f64 	%fd518, %fd84;
	ld.global.f64 	%fd519, [dev_thresh];
	setp.geu.f64 	%p88, %fd518, %fd519;
	not.pred 	%p89, %p2;
	mov.b32 	%r189, 3;
	or.pred  	%p90, %p89, %p88;
	@%p90 bra 	$L__BB0_88;
	mul.f64 	%fd520, %fd716, %fd716;
	fma.rn.f64 	%fd521, %fd83, %fd83, %fd520;
	sqrt.rn.f64 	%fd522, %fd521;
	div.rn.f64 	%fd523, %fd83, %fd522;
	add.f64 	%fd524, %fd523, 0d3FF0000000000000;
	mul.f64 	%fd525, %fd524, 0d3FE0000000000000;
	setp.gt.f64 	%p91, %fd525, %fd723;
	selp.f64 	%fd723, %fd723, %fd525, %p91;
	mov.b32 	%r190, 0;
	bra.uni 	$L__BB0_88;
$L__BB0_80:
	sub.f64 	%fd526, %fd716, %fd701;
	mul.f64 	%fd527, %fd526, %fd526;
	sub.f64 	%fd528, %fd83, %fd702;
	fma.rn.f64 	%fd529, %fd528, %fd528, %fd527;
	add.f64 	%fd530, %fd66, %fd718;
	fma.rn.f64 	%fd531, %fd530, %fd530, %fd529;
	sqrt.rn.f64 	%fd532, %fd531;
	ld.global.f64 	%fd533, [dev_thresh];
	setp.lt.f64 	%p92, %fd532, %fd533;
	and.pred  	%p93, %p2, %p92;
	add.s32 	%r131, %r179, 1;
	cvt.rn.f64.u32 	%fd534, %r131;
	selp.b32 	%r190, 1, %r190, %p93;
	selp.f64 	%fd723, %fd534, %fd723, %p93;
	mov.b32 	%r189, 2;
	bra.uni 	$L__BB0_88;
$L__BB0_81:
	abs.f64 	%fd538, %fd84;
	ld.global.f64 	%fd539, [dev_thresh];
	setp.lt.f64 	%p95, %fd538, %fd539;
	and.pred  	%p96, %p2, %p95;
	add.s32 	%r134, %r179, 1;
	cvt.rn.f64.u32 	%fd540, %r134;
	selp.b32 	%r190, 1, %r190, %p96;
	selp.b32 	%r191, 1, %r191, %p96;
	selp.f64 	%fd723, %fd540, %fd723, %p96;
	mov.b32 	%r189, 0;
	bra.uni 	$L__BB0_88;
$L__BB0_82:
	abs.f64 	%fd419, %fd84;
	ld.global.f64 	%fd420, [dev_thresh];
	setp.lt.f64 	%p77, %fd419, %fd420;
	add.s32 	%r108, %r179, 1;
	cvt.rn.f64.u32 	%fd421, %r108;
	selp.f64 	%fd422, %fd421, %fd723, %p77;
	selp.f64 	%fd723, %fd422, %fd723, %p2;
	mov.b32 	%r189, 10;
	bra.uni 	$L__BB0_88;
$L__BB0_83:
	abs.f64 	%fd100, %fd84;
	{
	.reg .b32 %temp; 
	mov.b64 	{%temp, %r109}, %fd100;
	}
	mov.b32 	%f3, %r109;
	abs.f32 	%f4, %f3;
	setp.geu.f32 	%p78, %f4, 0f3FE26666;
	@%p78 bra 	$L__BB0_85;
	mul.f64 	%fd455, %fd84, %fd84;
	fma.rn.f64 	%fd456, %fd455, 0d3FB0066BDC1895E9, 0dBFB3823B180754AF;
	fma.rn.f64 	%fd457, %fd456, %fd455, 0d3FB11E52CC2F79AE;
	fma.rn.f64 	%fd458, %fd457, %fd455, 0dBF924EAF3526861B;
	fma.rn.f64 	%fd459, %fd458, %fd455, 0d3F91DF02A31E6CB7;
	fma.rn.f64 	%fd460, %fd459, %fd455, 0d3F847D18B0EEC6CC;
	fma.rn.f64 	%fd461, %fd460, %fd455, 0d3F8D0AF961BA53B0;
	fma.rn.f64 	%fd462, %fd461, %fd455, 0d3F91BF7734CF1C48;
	fma.rn.f64 	%fd463, %fd462, %fd455, 0d3F96E91483144EF7;
	fma.rn.f64 	%fd464, %fd463, %fd455, 0d3F9F1C6E0A4F9F81;
	fma.rn.f64 	%fd465, %fd464, %fd455, 0d3FA6DB6DC27FA92B;
	fma.rn.f64 	%fd466, %fd465, %fd455, 0d3FB333333320F91B;
	fma.rn.f64 	%fd467, %fd466, %fd455, 0d3FC5555555555F4D;
	mul.f64 	%fd468, %fd455, %fd467;
	fma.rn.f64 	%fd713, %fd468, %fd100, %fd100;
	bra.uni 	$L__BB0_86;
$L__BB0_85:
	fma.rn.f64 	%fd423, %fd100, 0dBFE0000000000000, 0d3FE0000000000000;
	rsqrt.approx.ftz.f64 	%fd424, %fd423;
	{
	.reg .b32 %temp; 
	mov.b64 	{%r110, %temp}, %fd424;
	}
	{
	.reg .b32 %temp; 
	mov.b64 	{%temp, %r111}, %fd424;
	}
	add.s32 	%r112, %r111, -1048576;
	mov.b64 	%fd425, {%r110, %r112};
	mul.f64 	%fd426, %fd423, %fd424;
	neg.f64 	%fd427, %fd426;
	fma.rn.f64 	%fd428, %fd426, %fd427, %fd423;
	fma.rn.f64 	%fd429, %fd428, %fd425, %fd426;
	neg.f64 	%fd430, %fd429;
	fma.rn.f64 	%fd431, %fd424, %fd430, 0d3FF0000000000000;
	fma.rn.f64 	%fd432, %fd431, %fd425, %fd425;
	fma.rn.f64 	%fd433, %fd429, %fd430, %fd423;
	fma.rn.f64 	%fd434, %fd433, %fd432, %fd429;
	{
	.reg .b32 %temp; 
	mov.b64 	{%temp, %r113}, %fd423;
	}
	setp.lt.s32 	%p79, %r113, 0;
	selp.f64 	%fd435, 0dFFF8000000000000, %fd434, %p79;
	setp.ne.f64 	%p80, %fd423, 0d0000000000000000;
	selp.f64 	%fd436, %fd435, %fd423, %p80;
	fma.rn.f64 	%fd437, %fd423, 0d3FB0066BDC1895E9, 0dBFB3823B180754AF;
	fma.rn.f64 	%fd438, %fd437, %fd423, 0d3FB11E52CC2F79AE;
	fma.rn.f64 	%fd439, %fd438, %fd423, 0dBF924EAF3526861B;
	fma.rn.f64 	%fd440, %fd439, %fd423, 0d3F91DF02A31E6CB7;
	fma.rn.f64 	%fd441, %fd440, %fd423, 0d3F847D18B0EEC6CC;
	fma.rn.f64 	%fd442, %fd441, %fd423, 0d3F8D0AF961BA53B0;
	fma.rn.f64 	%fd443, %fd442, %fd423, 0d3F91BF7734CF1C48;
	fma.rn.f64 	%fd444, %fd443, %fd423, 0d3F96E91483144EF7;
	fma.rn.f64 	%fd445, %fd444, %fd423, 0d3F9F1C6E0A4F9F81;
	fma.rn.f64 	%fd446, %fd445, %fd423, 0d3FA6DB6DC27FA92B;
	fma.rn.f64 	%fd447, %fd446, %fd423, 0d3FB333333320F91B;
	fma.rn.f64 	%fd448, %fd447, %fd423, 0d3FC5555555555F4D;
	mul.f64 	%fd449, %fd423, %fd448;
	mul.f64 	%fd450, %fd436, 0dC000000000000000;
	fma.rn.f64 	%fd451, %fd450, %fd449, 0d3C91A62633145C07;
	add.f64 	%fd452, %fd450, 0d3FE921FB54442D18;
	add.f64 	%fd453, %fd452, %fd451;
	add.f64 	%fd454, %fd453, 0d3FE921FB54442D18;
	abs.f64 	%fd713, %fd454;
$L__BB0_86:
	setp.geu.f64 	%p81, %fd713, %fd723;
	mov.b32 	%r189, 9;
	@%p81 bra 	$L__BB0_88;
	mov.f64 	%fd723, %fd713;
$L__BB0_88:
	mul.f64 	%fd541, %fd83, %fd721;
	fma.rn.f64 	%fd542, %fd716, %fd722, %fd541;
	mul.f64 	%fd543, %fd83, %fd722;
	mul.f64 	%fd544, %fd716, %fd721;
	sub.f64 	%fd726, %fd543, %fd544;
	ld.global.f64 	%fd545, [dev_Cz];
	mul.f64 	%fd546, %fd718, %fd545;
	ld.global.f64 	%fd547, [dev_Sz];
	mul.f64 	%fd548, %fd542, %fd547;
	sub.f64 	%fd111, %fd546, %fd548;
	mul.f64 	%fd549, %fd545, %fd542;
	fma.rn.f64 	%fd550, %fd718, %fd547, %fd549;
	mul.f64 	%fd551, %fd718, %fd111;
	setp.lt.f64 	%p97, %fd551, 0d0000000000000000;
	neg.f64 	%fd552, %fd111;
	neg.f64 	%fd553, %fd550;
	selp.f64 	%fd725, %fd553, %fd550, %p97;
	selp.b32 	%r192, 1, %r192, %p97;
	selp.f64 	%fd718, %fd552, %fd111, %p97;
	setp.gt.s32 	%p98, %r189, 4;
	@%p98 bra 	$L__BB0_98;
	setp.gt.s32 	%p106, %r189, 1;
	@%p106 bra 	$L__BB0_93;
	setp.eq.s32 	%p110, %r189, 0;
	@%p110 bra 	$L__BB0_115;
	setp.eq.s32 	%p111, %r189, 1;
	@%p111 bra 	$L__BB0_92;
	bra.uni 	$L__BB0_122;
$L__BB0_92:
	abs.f64 	%fd677, %fd111;
	ld.global.f64 	%fd678, [dev_thresh];
	setp.lt.f64 	%p131, %fd677, %fd678;
	add.f64 	%fd679, %fd724, 0d3FF0000000000000;
	selp.f64 	%fd724, %fd679, %fd724, %p131;
	mov.b32 	%r189, 1;
	bra.uni 	$L__BB0_122;
$L__BB0_93:
	setp.eq.s32 	%p107, %r189, 2;
	@%p107 bra 	$L__BB0_114;
	setp.eq.s32 	%p108, %r189, 3;
	@%p108 bra 	$L__BB0_112;
	setp.eq.s32 	%p109, %r189, 4;
	@%p109 bra 	$L__BB0_96;
	bra.uni 	$L__BB0_122;
$L__BB0_96:
	abs.f64 	%fd119, %fd111;
	{
	.reg .b32 %temp; 
	mov.b64 	{%temp, %r151}, %fd119;
	}
	mov.b32 	%f9, %r151;
	abs.f32 	%f10, %f9;
	setp.geu.f32 	%p121, %f10, 0f3FE26666;
	@%p121 bra 	$L__BB0_110;
	mul.f64 	%fd646, %fd111, %fd111;
	fma.rn.f64 	%fd647, %fd646, 0d3FB0066BDC1895E9, 0dBFB3823B180754AF;
	fma.rn.f64 	%fd648, %fd647, %fd646, 0d3FB11E52CC2F79AE;
	fma.rn.f64 	%fd649, %fd648, %fd646, 0dBF924EAF3526861B;
	fma.rn.f64 	%fd650, %fd649, %fd646, 0d3F91DF02A31E6CB7;
	fma.rn.f64 	%fd651, %fd650, %fd646, 0d3F847D18B0EEC6CC;
	fma.rn.f64 	%fd652, %fd651, %fd646, 0d3F8D0AF961BA53B0;
	fma.rn.f64 	%fd653, %fd652, %fd646, 0d3F91BF7734CF1C48;
	fma.rn.f64 	%fd654, %fd653, %fd646, 0d3F96E91483144EF7;
	fma.rn.f64 	%fd655, %fd654, %fd646, 0d3F9F1C6E0A4F9F81;
	fma.rn.f64 	%fd656, %fd655, %fd646, 0d3FA6DB6DC27FA92B;
	fma.rn.f64 	%fd657, %fd656, %fd646, 0d3FB333333320F91B;
	fma.rn.f64 	%fd658, %fd657, %fd646, 0d3FC5555555555F4D;
	mul.f64 	%fd659, %fd646, %fd658;
	fma.rn.f64 	%fd719, %fd659, %fd119, %fd119;
	bra.uni 	$L__BB0_111;
$L__BB0_98:
	setp.gt.s32 	%p99, %r189, 8;
	@%p99 bra 	$L__BB0_104;
	setp.eq.s32 	%p103, %r189, 5;
	@%p103 bra 	$L__BB0_109;
	setp.eq.s32 	%p104, %r189, 7;
	@%p104 bra 	$L__BB0_108;
	setp.eq.s32 	%p105, %r189, 8;
	@%p105 bra 	$L__BB0_102;
	bra.uni 	$L__BB0_122;
$L__BB0_102:
	abs.f64 	%fd611, %fd111;
	ld.global.f64 	%fd612, [dev_thresh];
	setp.geu.f64 	%p118, %fd611, %fd612;
	setp.ne.s32 	%p119, %r190, 0;
	mov.b32 	%r189, 8;
	or.pred  	%p120, %p119, %p118;
	@%p120 bra 	$L__BB0_122;
	ld.param.u64 	%rd50, [_Z6rotateiPdS_S_S_iPiS0__param_6];
	cvta.to.global.u64 	%rd37, %rd50;
	atom.global.add.u32 	%r147, [%rd37], 1;
	ld.global.f64 	%fd722, [dev_Caxis];
	ld.global.f64 	%fd721, [dev_Saxis];
	mov.b32 	%r190, 1;
	ld.global.u32 	%r188, [dev_histogram];
	mov.u32 	%r189, %r188;
	bra.uni 	$L__BB0_122;
$L__BB0_104:
	setp.eq.s32 	%p100, %r189, 9;
	@%p100 bra 	$L__BB0_117;
	setp.eq.s32 	%p101, %r189, 10;
	@%p101 bra 	$L__BB0_116;
	setp.eq.s32 	%p102, %r189, 11;
	@%p102 bra 	$L__BB0_107;
	bra.uni 	$L__BB0_122;
$L__BB0_107:
	sub.f64 	%fd554, %fd725, %fd701;
	mul.f64 	%fd555, %fd554, %fd554;
	sub.f64 	%fd556, %fd726, %fd702;
	fma.rn.f64 	%fd557, %fd556, %fd556, %fd555;
	add.f64 	%fd558, %fd66, %fd718;
	fma.rn.f64 	%fd559, %fd558, %fd558, %fd557;
	sqrt.rn.f64 	%fd560, %fd559;
	add.f64 	%fd724, %fd724, %fd560;
	mov.b32 	%r189, 11;
	bra.uni 	$L__BB0_122;
$L__BB0_108:
	cvt.rn.f64.u32 	%fd613, %r192;
	add.f64 	%fd724, %fd724, %fd613;
	mov.b32 	%r192, 0;
	mov.b32 	%r189, 7;
	bra.uni 	$L__BB0_122;
$L__BB0_109:
	add.f64 	%fd724, %fd724, %fd726;
	add.f64 	%fd723, %fd723, %fd725;
	mov.b32 	%r189, 5;
	bra.uni 	$L__BB0_122;
$L__BB0_110:
	fma.rn.f64 	%fd614, %fd119, 0dBFE0000000000000, 0d3FE0000000000000;
	rsqrt.approx.ftz.f64 	%fd615, %fd614;
	{
	.reg .b32 %temp; 
	mov.b64 	{%r152, %temp}, %fd615;
	}
	{
	.reg .b32 %temp; 
	mov.b64 	{%temp, %r153}, %fd615;
	}
	add.s32 	%r154, %r153, -1048576;
	mov.b64 	%fd616, {%r152, %r154};
	mul.f64 	%fd617, %fd614, %fd615;
	neg.f64 	%fd618, %fd617;
	fma.rn.f64 	%fd619, %fd617, %fd618, %fd614;
	fma.rn.f64 	%fd620, %fd619, %fd616, %fd617;
	neg.f64 	%fd621, %fd620;
	fma.rn.f64 	%fd622, %fd615, %fd621, 0d3FF0000000000000;
	fma.rn.f64 	%fd623, %fd622, %fd616, %fd616;
	fma.rn.f64 	%fd624, %fd620, %fd621, %fd614;
	fma.rn.f64 	%fd625, %fd624, %fd623, %fd620;
	{
	.reg .b32 %temp; 
	mov.b64 	{%temp, %r155}, %fd614;
	}
	setp.lt.s32 	%p122, %r155, 0;
	selp.f64 	%fd626, 0dFFF8000000000000, %fd625, %p122;
	setp.ne.f64 	%p123, %fd614, 0d0000000000000000;
	selp.f64 	%fd627, %fd626, %fd614, %p123;
	fma.rn.f64 	%fd628, %fd614, 0d3FB0066BDC1895E9, 0dBFB3823B180754AF;
	fma.rn.f64 	%fd629, %fd628, %fd614, 0d3FB11E52CC2F79AE;
	fma.rn.f64 	%fd630, %fd629, %fd614, 0dBF924EAF3526861B;
	fma.rn.f64 	%fd631, %fd630, %fd614, 0d3F91DF02A31E6CB7;
	fma.rn.f64 	%fd632, %fd631, %fd614, 0d3F847D18B0EEC6CC;
	fma.rn.f64 	%fd633, %fd632, %fd614, 0d3F8D0AF961BA53B0;
	fma.rn.f64 	%fd634, %fd633, %fd614, 0d3F91BF7734CF1C48;
	fma.rn.f64 	%fd635, %fd634, %fd614, 0d3F96E91483144EF7;
	fma.rn.f64 	%fd636, %fd635, %fd614, 0d3F9F1C6E0A4F9F81;
	fma.rn.f64 	%fd637, %fd636, %fd614, 0d3FA6DB6DC27FA92B;
	fma.rn.f64 	%fd638, %fd637, %fd614, 0d3FB333333320F91B;
	fma.rn.f64 	%fd639, %fd638, %fd614, 0d3FC5555555555F4D;
	mul.f64 	%fd640, %fd614, %fd639;
	mul.f64 	%fd641, %fd627, 0dC000000000000000;
	fma.rn.f64 	%fd642, %fd641, %fd640, 0d3C91A62633145C07;
	add.f64 	%fd643, %fd641, 0d3FE921FB54442D18;
	add.f64 	%fd644, %fd643, %fd642;
	add.f64 	%fd645, %fd644, 0d3FE921FB54442D18;
	abs.f64 	%fd719, %fd645;
$L__BB0_111:
	add.f64 	%fd724, %fd724, %fd719;
	mov.b32 	%r189, 4;
	bra.uni 	$L__BB0_122;
$L__BB0_112:
	abs.f64 	%fd660, %fd111;
	ld.global.f64 	%fd661, [dev_thresh];
	setp.geu.f64 	%p124, %fd660, %fd661;
	setp.ne.s32 	%p125, %r191, 0;
	mov.b32 	%r189, 3;
	or.pred  	%p126, %p125, %p124;
	@%p126 bra 	$L__BB0_122;
	mul.f64 	%fd662, %fd725, %fd725;
	fma.rn.f64 	%fd663, %fd726, %fd726, %fd662;
	sqrt.rn.f64 	%fd664, %fd663;
	div.rn.f64 	%fd665, %fd726, %fd664;
	add.f64 	%fd666, %fd665, 0d3FF0000000000000;
	mul.f64 	%fd667, %fd666, 0d3FE0000000000000;
	setp.gt.f64 	%p127, %fd667, %fd724;
	selp.f64 	%fd724, %fd724, %fd667, %p127;
	mov.b32 	%r191, 0;
	bra.uni 	$L__BB0_122;
$L__BB0_114:
	sub.f64 	%fd668, %fd725, %fd701;
	mul.f64 	%fd669, %fd668, %fd668;
	sub.f64 	%fd670, %fd726, %fd702;
	fma.rn.f64 	%fd671, %fd670, %fd670, %fd669;
	add.f64 	%fd672, %fd66, %fd718;
	fma.rn.f64 	%fd673, %fd672, %fd672, %fd671;
	sqrt.rn.f64 	%fd674, %fd673;
	ld.global.f64 	%fd675, [dev_thresh];
	setp.lt.f64 	%p128, %fd674, %fd675;
	setp.eq.s32 	%p129, %r191, 0;
	and.pred  	%p130, %p129, %p128;
	add.s32 	%r161, %r179, 1;
	cvt.rn.f64.u32 	%fd676, %r161;
	selp.b32 	%r191, 1, %r191, %p130;
	selp.f64 	%fd724, %fd676, %fd724, %p130;
	mov.b32 	%r189, 2;
	bra.uni 	$L__BB0_122;
$L__BB0_115:
	abs.f64 	%fd680, %fd111;
	ld.global.f64 	%fd681, [dev_thresh];
	setp.lt.f64 	%p132, %fd680, %fd681;
	setp.eq.s32 	%p133, %r191, 0;
	and.pred  	%p134, %p133, %p132;
	add.s32 	%r164, %r179, 1;
	cvt.rn.f64.u32 	%fd682, %r164;
	selp.b32 	%r191, 1, %r191, %p134;
	selp.f64 	%fd724, %fd682, %fd724, %p134;
	mov.b32 	%r189, 0;
	bra.uni 	$L__BB0_122;
$L__BB0_116:
	abs.f64 	%fd561, %fd111;
	ld.global.f64 	%fd562, [dev_thresh];
	setp.lt.f64 	%p112, %fd561, %fd562;
	setp.eq.s32 	%p113, %r190, 0;
	add.s32 	%r137, %r179, 1;
	cvt.rn.f64.u32 	%fd563, %r137;
	selp.f64 	%fd564, %fd563, %fd724, %p112;
	selp.f64 	%fd724, %fd564, %fd724, %p113;
	mov.b32 	%r189, 10;
	bra.uni 	$L__BB0_122;
$L__BB0_117:
	abs.f64 	%fd129, %fd111;
	{
	.reg .b32 %temp; 
	mov.b64 	{%temp, %r138}, %fd129;
	}
	mov.b32 	%f7, %r138;
	abs.f32 	%f8, %f7;
	setp.geu.f32 	%p114, %f8, 0f3FE26666;
	@%p114 bra 	$L__BB0_119;
	mul.f64 	%fd597, %fd111, %fd111;
	fma.rn.f64 	%fd598, %fd597, 0d3FB0066BDC1895E9, 0dBFB3823B180754AF;
	fma.rn.f64 	%fd599, %fd598, %fd597, 0d3FB11E52CC2F79AE;
	fma.rn.f64 	%fd600, %fd599, %fd597, 0dBF924EAF3526861B;
	fma.rn.f64 	%fd601, %fd600, %fd597, 0d3F91DF02A31E6CB7;
	fma.rn.f64 	%fd602, %fd601, %fd597, 0d3F847D18B0EEC6CC;
	fma.rn.f64 	%fd603, %fd602, %fd597, 0d3F8D0AF961BA53B0;
	fma.rn.f64 	%fd604, %fd603, %fd597, 0d3F91BF7734CF1C48;
	fma.rn.f64 	%fd605, %fd604, %fd597, 0d3F96E91483144EF7;
	fma.rn.f64 	%fd606, %fd605, %fd597, 0d3F9F1C6E0A4F9F81;
	fma.rn.f64 	%fd607, %fd606, %fd597, 0d3FA6DB6DC27FA92B;
	fma.rn.f64 	%fd608, %fd607, %fd597, 0d3FB333333320F91B;
	fma.rn.f64 	%fd609, %fd608, %fd597, 0d3FC5555555555F4D;
	mul.f64 	%fd610, %fd597, %fd609;
	fma.rn.f64 	%fd720, %fd610, %fd129, %fd129;
	bra.uni 	$L__BB0_120;
$L__BB0_119:
	fma.rn.f64 	%fd565, %fd129, 0dBFE0000000000000, 0d3FE0000000000000;
	rsqrt.approx.ftz.f64 	%fd566, %fd565;
	{
	.reg .b32 %temp; 
	mov.b64 	{%r139, %temp}, %fd566;
	}
	{
	.reg .b32 %temp; 
	mov.b64 	{%temp, %r140}, %fd566;
	}
	add.s32 	%r141, %r140, -1048576;
	mov.b64 	%fd567, {%r139, %r141};
	mul.f64 	%fd568, %fd565, %fd566;
	neg.f64 	%fd569, %fd568;
	fma.rn.f64 	%fd570, %fd568, %fd569, %fd565;
	fma.rn.f64 	%fd571, %fd570, %fd567, %fd568;
	neg.f64 	%fd572, %fd571;
	fma.rn.f64 	%fd573, %fd566, %fd572, 0d3FF0000000000000;
	fma.rn.f64 	%fd574, %fd573, %fd567, %fd567;
	fma.rn.f64 	%fd575, %fd571, %fd572, %fd565;
	fma.rn.f64 	%fd576, %fd575, %fd574, %fd571;
	{
	.reg .b32 %temp; 
	mov.b64 	{%temp, %r142}, %fd565;
	}
	setp.lt.s32 	%p115, %r142, 0;
	selp.f64 	%fd577, 0dFFF8000000000000, %fd576, %p115;
	setp.ne.f64 	%p116, %fd565, 0d0000000000000000;
	selp.f64 	%fd578, %fd577, %fd565, %p116;
	fma.rn.f64 	%fd579, %fd565, 0d3FB0066BDC1895E9, 0dBFB3823B180754AF;
	fma.rn.f64 	%fd580, %fd579, %fd565, 0d3FB11E52CC2F79AE;
	fma.rn.f64 	%fd581, %fd580, %fd565, 0dBF924EAF3526861B;
	fma.rn.f64 	%fd582, %fd581, %fd565, 0d3F91DF02A31E6CB7;
	fma.rn.f64 	%fd583, %fd582, %fd565, 0d3F847D18B0EEC6CC;
	fma.rn.f64 	%fd584, %fd583, %fd565, 0d3F8D0AF961BA53B0;
	fma.rn.f64 	%fd585, %fd584, %fd565, 0d3F91BF7734CF1C48;
	fma.rn.f64 	%fd586, %fd585, %fd565, 0d3F96E91483144EF7;
	fma.rn.f64 	%fd587, %fd586, %fd565, 0d3F9F1C6E0A4F9F81;
	fma.rn.f64 	%fd588, %fd587, %fd565, 0d3FA6DB6DC27FA92B;
	fma.rn.f64 	%fd589, %fd588, %fd565, 0d3FB333333320F91B;
	fma.rn.f64 	%fd590, %fd589, %fd565, 0d3FC5555555555F4D;
	mul.f64 	%fd591, %fd565, %fd590;
	mul.f64 	%fd592, %fd578, 0dC000000000000000;
	fma.rn.f64 	%fd593, %fd592, %fd591, 0d3C91A62633145C07;
	add.f64 	%fd594, %fd592, 0d3FE921FB54442D18;
	add.f64 	%fd595, %fd594, %fd593;
	add.f64 	%fd596, %fd595, 0d3FE921FB54442D18;
	abs.f64 	%fd720, %fd596;
$L__BB0_120:
	setp.geu.f64 	%p117, %fd720, %fd724;
	mov.b32 	%r189, 9;
	@%p117 bra 	$L__BB0_122;
	mov.f64 	%fd724, %fd720;
$L__BB0_122:
	ld.param.u32 	%r166, [_Z6rotateiPdS_S_S_iPiS0__param_0];
	add.s32 	%r179, %r179, 1;
	setp.lt.s32 	%p135, %r179, %r166;
	setp.eq.s32 	%p2, %r190, 0;
	setp.eq.s32 	%p136, %r191, 0;
	or.pred  	%p137, %p2, %p136;
	and.pred  	%p138, %p137, %p135;
	@%p138 bra 	$L__BB0_55;
$L__BB0_123:
	ld.param.u64 	%rd48, [_Z6rotateiPdS_S_S_iPiS0__param_4];
	ld.param.u64 	%rd47, [_Z6rotateiPdS_S_S_iPiS0__param_3];
	cvta.to.global.u64 	%rd1, %rd47;
	cvta.to.global.u64 	%rd2, %rd48;
	setp.ne.s32 	%p139, %r188, 6;
	@%p139 bra 	$L__BB0_127;
	setp.gt.f64 	%p140, %fd5, 0d3FF0000000000000;
	@%p140 bra 	$L__BB0_126;
	mul.wide.s32 	%rd44, %r1, 8;
	add.s64 	%rd45, %rd1, %rd44;
	st.global.f64 	[%rd45], %fd725;
	add.s64 	%rd46, %rd2, %rd44;
	st.global.f64 	[%rd46], %fd726;
	bra.uni 	$L__BB0_128;
$L__BB0_126:
	ld.global.f64 	%fd683, [dev_xcenter];
	ld.global.f64 	%fd684, [dev_spread];
	sub.f64 	%fd685, %fd683, %fd684;
	mul.wide.s32 	%rd41, %r1, 8;
	add.s64 	%rd42, %rd1, %rd41;
	st.global.f64 	[%rd42], %fd685;
	ld.global.f64 	%fd686, [dev_zcenter];
	ld.global.f64 	%fd687, [dev_spread];
	sub.f64 	%fd688, %fd686, %fd687;
	add.s64 	%rd43, %rd2, %rd41;
	st.global.f64 	[%rd43], %fd688;
	bra.uni 	$L__BB0_128;
$L__BB0_127:
	mul.wide.s32 	%rd38, %r1, 8;
	add.s64 	%rd39, %rd1, %rd38;
	st.global.f64 	[%rd39], %fd723;
	add.s64 	%rd40, %rd2, %rd38;
	st.global.f64 	[%rd40], %fd724;
$L__BB0_128:
	ret;

}
	// .globl	_Z8init_newPdS_
.visible .entry _Z8init_newPdS_(
	.param .u64 .ptr .align 1 _Z8init_newPdS__param_0,
	.param .u64 .ptr .align 1 _Z8init_newPdS__param_1
)
{
	.reg .pred 	%p<2>;
	.reg .b32 	%r<6>;
	.reg .b64 	%rd<8>;
	.reg .b64 	%fd<15>;

	ld.param.u64 	%rd1, [_Z8init_newPdS__param_0];
	ld.param.u64 	%rd2, [_Z8init_newPdS__param_1];
	mov.u32 	%r3, %tid.x;
	mov.u32 	%r4, %ctaid.x;
	mov.u32 	%r5, %ntid.x;
	mad.lo.s32 	%r1, %r4, %r5, %r3;
	ld.global.u32 	%r2, [dev_res];
	setp.ge.s32 	%p1, %r1, %r2;
	@%p1 bra 	$L__BB1_2;
	cvta.to.global.u64 	%rd3, %rd1;
	cvta.to.global.u64 	%rd4, %rd2;
	ld.global.f64 	%fd1, [dev_xcenter];
	ld.global.f64 	%fd2, [dev_spread];
	sub.f64 	%fd3, %fd1, %fd2;
	cvt.rn.f64.s32 	%fd4, %r1;
	add.f64 	%fd5, %fd2, %fd2;
	cvt.rn.f64.s32 	%fd6, %r2;
	div.rn.f64 	%fd7, %fd5, %fd6;
	fma.rn.f64 	%fd8, %fd7, %fd4, %fd3;
	div.rn.f64 	%fd9, %fd2, %fd6;
	add.f64 	%fd10, %fd9, %fd8;
	ld.global.f64 	%fd11, [dev_zcenter];
	sub.f64 	%fd12, %fd11, %fd2;
	fma.rn.f64 	%fd13, %fd7, %fd4, %fd12;
	add.f64 	%fd14, %fd9, %fd13;
	mul.wide.s32 	%rd5, %r1, 8;
	add.s64 	%rd6, %rd3, %rd5;
	st.global.f64 	[%rd6], %fd10;
	add.s64 	%rd7, %rd4, %rd5;
	st.global.f64 	[%rd7], %fd14;
$L__BB1_2:
	ret;

}
.func  (.param .align 16 .b8 func_retval0[16]) __internal_trig_reduction_slowpathd(
	.param .b64 __internal_trig_reduction_slowpathd_param_0
)
{
	.local .align 8 .b8 	__local_depot2[40];
	.reg .b64 	%SP;
	.reg .b64 	%SPL;
	.reg .pred 	%p<10>;
	.reg .b32 	%r<47>;
	.reg .b64 	%rd<74>;
	.reg .b64 	%fd<5>;

	mov.u64 	%SPL, __local_depot2;
	ld.param.f64 	%fd4, [__internal_trig_reduction_slowpathd_param_0];
	add.u64 	%rd1, %SPL, 0;
	{
	.reg .b32 %temp; 
	mov.b64 	{%temp, %r1}, %fd4;
	}
	shr.u32 	%r2, %r1, 20;
	and.b32  	%r3, %r2, 2047;
	setp.eq.s32 	%p1, %r3, 2047;
	mov.b32 	%r46, 0;
	@%p1 bra 	$L__BB2_9;
	add.s32 	%r20, %r3, -1024;
	mov.b64 	%rd20, %fd4;
	shl.b64 	%rd2, %rd20, 11;
	shr.u32 	%r4, %r20, 6;
	sub.s32 	%r45, 15, %r4;
	sub.s32 	%r21, 19, %r4;
	setp.lt.u32 	%p2, %r20, 128;
	selp.b32 	%r6, 18, %r21, %p2;
	setp.ge.s32 	%p3, %r45, %r6;
	mov.b64 	%rd70, 0;
	@%p3 bra 	$L__BB2_4;
	add.s32 	%r23, %r6, %r4;
	neg.s32 	%r43, %r23;
	or.b64  	%rd3, %rd2, -9223372036854775808;
	mov.b64 	%rd70, 0;
	mov.b32 	%r42, 0;
	mov.u64 	%rd25, __cudart_i2opi_d;
	mov.u32 	%r44, %r45;
$L__BB2_3:
	.pragma "nounroll";
	mul.wide.s32 	%rd22, %r42, 8;
	add.s64 	%rd23, %rd1, %rd22;
	mul.wide.s32 	%rd24, %r44, 8;
	add.s64 	%rd26, %rd25, %rd24;
	ld.global.nc.u64 	%rd27, [%rd26];
	{
	.reg .u32 %r0, %r1, %r2, %r3, %alo, %ahi, %blo, %bhi, %clo, %chi;
	mov.b64 	{%alo,%ahi}, %rd27;
	mov.b64 	{%blo,%bhi}, %rd3;
	mov.b64 	{%clo,%chi}, %rd70;
	mad.lo.cc.u32 	%r0, %alo, %blo, %clo;
	madc.hi.cc.u32 	%r1, %alo, %blo, %chi;
	madc.hi.u32 	%r2, %alo, %bhi, 0;
	mad.lo.cc.u32 	%r1, %alo, %bhi, %r1;
	madc.hi.cc.u32 	%r2, %ahi, %blo, %r2;
	madc.hi.u32 	%r3, %ahi, %bhi, 0;
	mad.lo.cc.u32 	%r1, %ahi, %blo, %r1;
	madc.lo.cc.u32 	%r2, %ahi, %bhi, %r2;
	addc.u32 	%r3, %r3, 0;
	mov.b64 	%rd28, {%r0,%r1};
	mov.b64 	%rd70, {%r2,%r3};
	}
	st.local.u64 	[%rd23], %rd28;
	add.s32 	%r44, %r44, 1;
	add.s32 	%r43, %r43, 1;
	add.s32 	%r42, %r42, 1;
	setp.ne.s32 	%p4, %r43, -15;
	mov.u32 	%r45, %r6;
	@%p4 bra 	$L__BB2_3;
$L__BB2_4:
	cvt.s64.s32 	%rd29, %r45;
	cvt.u64.u32 	%rd30, %r4;
	add.s64 	%rd31, %rd30, %rd29;
	shl.b64 	%rd32, %rd31, 3;
	add.s64 	%rd33, %rd1, %rd32;
	st.local.u64 	[%rd33+-120], %rd70;
	and.b32  	%r15, %r2, 63;
	ld.local.u64 	%rd72, [%rd1+16];
	ld.local.u64 	%rd71, [%rd1+24];
	setp.eq.s32 	%p5, %r15, 0;
	@%p5 bra 	$L__BB2_6;
	shl.b64 	%rd34, %rd71, %r15;
	shr.u64 	%rd35, %rd72, 1;
	xor.b32  	%r24, %r15, 63;
	shr.u64 	%rd36, %rd35, %r24;
	or.b64  	%rd71, %rd34, %rd36;
	ld.local.u64 	%rd37, [%rd1+8];
	shl.b64 	%rd38, %rd72, %r15;
	shr.u64 	%rd39, %rd37, 1;
	shr.u64 	%rd40, %rd39, %r24;
	or.b64  	%rd72, %rd38, %rd40;
$L__BB2_6:
	and.b32  	%r25, %r1, -2147483648;
	shr.u64 	%rd41, %rd71, 62;
	cvt.u32.u64 	%r26, %rd41;
	mov.b64 	{%r27, %r28}, %rd71;
	mov.b64 	{%r29, %r30}, %rd72;
	shf.l.wrap.b32 	%r31, %r30, %r27, 2;
	shf.l.wrap.b32 	%r32, %r27, %r28, 2;
	mov.b64 	%rd42, {%r31, %r32};
	shl.b64 	%rd43, %rd72, 2;
	shr.u64 	%rd44, %rd42, 63;
	cvt.u32.u64 	%r33, %rd44;
	add.s32 	%r34, %r33, %r26;
	setp.eq.s32 	%p6, %r25, 0;
	neg.s32 	%r35, %r34;
	selp.b32 	%r46, %r34, %r35, %p6;
	setp.gt.s64 	%p7, %rd42, -1;
	mov.b64 	%rd45, 0;
	{
	.reg .u32 %r0, %r1, %r2, %r3, %a0, %a1, %a2, %a3, %b0, %b1, %b2, %b3;
	mov.b64 	{%a0,%a1}, %rd45;
	mov.b64 	{%a2,%a3}, %rd45;
	mov.b64 	{%b0,%b1}, %rd43;
	mov.b64 	{%b2,%b3}, %rd42;
	sub.cc.u32 	%r0, %a0, %b0;
	subc.cc.u32 	%r1, %a1, %b1;
	subc.cc.u32 	%r2, %a2, %b2;
	subc.u32 	%r3, %a3, %b3;
	mov.b64 	%rd46, {%r0,%r1};
	mov.b64 	%rd47, {%r2,%r3};
	}
	xor.b32  	%r36, %r25, -2147483648;
	selp.b64 	%rd73, %rd42, %rd47, %p7;
	selp.b64 	%rd14, %rd43, %rd46, %p7;
	selp.b32 	%r17, %r25, %r36, %p7;
	clz.b64 	%r37, %rd73;
	cvt.u64.u32 	%rd15, %r37;
	setp.eq.s32 	%p8, %r37, 0;
	@%p8 bra 	$L__BB2_8;
	cvt.u32.u64 	%r38, %rd15;
	and.b32  	%r39, %r38, 63;
	shl.b64 	%rd48, %rd73, %r39;
	shr.u64 	%rd49, %rd14, 1;
	not.b32 	%r40, %r38;
	and.b32  	%r41, %r40, 63;
	shr.u64 	%rd50, %rd49, %r41;
	or.b64  	%rd73, %rd48, %rd50;
$L__BB2_8:
	mov.b64 	%rd51, -3958705157555305931;
	{
	.reg .u32 %r0, %r1, %r2, %r3, %alo, %ahi, %blo, %bhi;
	mov.b64 	{%alo,%ahi}, %rd73;
	mov.b64 	{%blo,%bhi}, %rd51;
	mul.lo.u32 	%r0, %alo, %blo;
	mul.hi.u32 	%r1, %alo, %blo;
	mad.lo.cc.u32 	%r1, %alo, %bhi, %r1;
	madc.hi.u32 	%r2, %alo, %bhi, 0;
	mad.lo.cc.u32 	%r1, %ahi, %blo, %r1;
	madc.hi.cc.u32 	%r2, %ahi, %blo, %r2;
	madc.hi.u32 	%r3, %ahi, %bhi, 0;
	mad.lo.cc.u32 	%r2, %ahi, %bhi, %r2;
	addc.u32 	%r3, %r3, 0;
	mov.b64 	%rd52, {%r0,%r1};
	mov.b64 	%rd53, {%r2,%r3};
	}
	setp.gt.s64 	%p9, %rd53, 0;
	{
	.reg .u32 %r0, %r1, %r2, %r3, %a0, %a1, %a2, %a3, %b0, %b1, %b2, %b3;
	mov.b64 	{%a0,%a1}, %rd52;
	mov.b64 	{%a2,%a3}, %rd53;
	mov.b64 	{%b0,%b1}, %rd52;
	mov.b64 	{%b2,%b3}, %rd53;
	add.cc.u32 	%r0, %a0, %b0;
	addc.cc.u32 	%r1, %a1, %b1;
	addc.cc.u32 	%r2, %a2, %b2;
	addc.u32 	%r3, %a3, %b3;
	mov.b64 	%rd54, {%r0,%r1};
	mov.b64 	%rd55, {%r2,%r3};
	}
	selp.b64 	%rd56, %rd55, %rd53, %p9;
	selp.s64 	%rd57, -1, 0, %p9;
	sub.s64 	%rd58, %rd57, %rd15;
	cvt.u64.u32 	%rd59, %r17;
	shl.b64 	%rd60, %rd59, 32;
	add.s64 	%rd61, %rd56, 1;
	shr.u64 	%rd62, %rd61, 10;
	add.s64 	%rd63, %rd62, 1;
	shr.u64 	%rd64, %rd63, 1;
	shl.b64 	%rd65, %rd58, 52;
	add.s64 	%rd66, %rd65, %rd64;
	add.s64 	%rd67, %rd66, 4602678819172646912;
	or.b64  	%rd68, %rd67, %rd60;
	mov.b64 	%fd4, %rd68;
$L__BB2_9:
	st.param.f64 	[func_retval0], %fd4;
	st.param.b32 	[func_retval0+8], %r46;
	ret;

}


// ===== COMPILED SASS (sm_100) =====

	.target	sm_100

	.elftype	@"ET_EXEC"


//--------------------- .note.nv.tkinfo           --------------------------
	.section	.note.nv.tkinfo,"",@"SHT_NOTE"
	.sectionflags	@"SHF_NOTE_NV_TKINFO"
	.tkinfo
        /*0018*/ 	.word	0x00000002
        /*0030*/ 	.string	""
        /*0030*/ 	.string	"ptxas"
        /*0030*/ 	.string	"Cuda compilation tools, release 13.0, V13.0.88"
        /*0030*/ 	.string	"Build cuda_13.0.r13.0/compiler.36424714_0"
        /*0030*/ 	.string	"-arch sm_100 -m 64 "



//--------------------- .note.nv.cuinfo           --------------------------
	.section	.note.nv.cuinfo,"",@"SHT_NOTE"
	.sectionflags	@"SHF_NOTE_NV_CUINFO"
        /*0018*/ 	.short	0x0002
        /*001a*/ 	.short	0x0064
        /*001c*/ 	.short	0x0082
	.zero		2


//--------------------- .nv.info                  --------------------------
	.section	.nv.info,"",@"SHT_CUDA_INFO"
	.align	4


	//----- nvinfo : EIATTR_REGCOUNT
	.align		4
        /*0000*/ 	.byte	0x04, 0x2f
        /*0002*/ 	.short	(.L_18 - .L_17)
	.align		4
.L_17:
        /*0004*/ 	.word	index@(_Z6rotateiPdS_S_S_iPiS0_)
        /*0008*/ 	.word	0x00000033


	//----- nvinfo : EIATTR_FRAME_SIZE
	.align		4
.L_18:
        /*000c*/ 	.byte	0x04, 0x11
        /*000e*/ 	.short	(.L_20 - .L_19)
	.align		4
.L_19:
        /*0010*/ 	.word	index@($_Z6rotateiPdS_S_S_iPiS0_$__internal_trig_reduction_slowpathd)
        /*0014*/ 	.word	0x00000028


	//----- nvinfo : EIATTR_FRAME_SIZE
	.align		4
.L_20:
        /*0018*/ 	.byte	0x04, 0x11
        /*001a*/ 	.short	(.L_22 - .L_21)
	.align		4
.L_21:
        /*001c*/ 	.word	index@($__internal_2_$__cuda_sm20_dsqrt_rn_f64_mediumpath_v1)
        /*0020*/ 	.word	0x00000028


	//----- nvinfo : EIATTR_FRAME_SIZE
	.align		4
.L_22:
        /*0024*/ 	.byte	0x04, 0x11
        /*0026*/ 	.short	(.L_24 - .L_23)
	.align		4
.L_23:
        /*0028*/ 	.word	index@($__internal_1_$__cuda_sm20_div_rn_f64_full)
        /*002c*/ 	.word	0x00000028


	//----- nvinfo : EIATTR_FRAME_SIZE
	.align		4
.L_24:
        /*0030*/ 	.byte	0x04, 0x11
        /*0032*/ 	.short	(.L_26 - .L_25)
	.align		4
.L_25:
        /*0034*/ 	.word	index@(_Z6rotateiPdS_S_S_iPiS0_)
        /*0038*/ 	.word	0x00000028


	//----- nvinfo : EIATTR_REGCOUNT
	.align		4
.L_26:
        /*003c*/ 	.byte	0x04, 0x2f
        /*003e*/ 	.short	(.L_28 - .L_27)
	.align		4
.L_27:
        /*0040*/ 	.word	index@(_Z8init_newPdS_)
        /*0044*/ 	.word	0x00000022


	//----- nvinfo : EIATTR_FRAME_SIZE
	.align		4
.L_28:
        /*0048*/ 	.byte	0x04, 0x11
        /*004a*/ 	.short	(.L_30 - .L_29)
	.align		4
.L_29:
        /*004c*/ 	.word	index@($__internal_0_$__cuda_sm20_div_rn_f64_full)
        /*0050*/ 	.word	0x00000000


	//----- nvinfo : EIATTR_FRAME_SIZE
	.align		4
.L_30:
        /*0054*/ 	.byte	0x04, 0x11
        /*0056*/ 	.short	(.L_32 - .L_31)
	.align		4
.L_31:
        /*0058*/ 	.word	index@(_Z8init_newPdS_)
        /*005c*/ 	.word	0x00000000


	//----- nvinfo : EIATTR_MIN_STACK_SIZE
	.align		4
.L_32:
        /*0060*/ 	.byte	0x04, 0x12
        /*0062*/ 	.short	(.L_34 - .L_33)
	.align		4
.L_33:
        /*0064*/ 	.word	index@(_Z8init_newPdS_)
        /*0068*/ 	.word	0x00000000


	//----- nvinfo : EIATTR_MIN_STACK_SIZE
	.align		4
.L_34:
        /*006c*/ 	.byte	0x04, 0x12
        /*006e*/ 	.short	(.L_36 - .L_35)
	.align		4
.L_35:
        /*0070*/ 	.word	index@(_Z6rotateiPdS_S_S_iPiS0_)
        /*0074*/ 	.word	0x00000028
.L_36:


//--------------------- .nv.compat                --------------------------
	.section	.nv.compat,"",@"SHT_CUDA_COMPAT_INFO"
	.align	4
        /*0000*/ 	.byte	0x02, 0x09, 0x00, 0x00, 0x02, 0x02, 0x01, 0x00, 0x02, 0x05, 0x05, 0x00, 0x03, 0x07, 0x01, 0x01
        /*0010*/ 	.byte	0x02, 0x03, 0x00, 0x00, 0x02, 0x06, 0x01, 0x00, 0x04, 0x0b, 0x08, 0x00, 0x01, 0x00, 0x00, 0x00
        /*0020*/ 	.byte	0x00, 0x00, 0x00, 0x00


//--------------------- .nv.info._Z8init_newPdS_  --------------------------
	.section	.nv.info._Z8init_newPdS_,"",@"SHT_CUDA_INFO"
	.sectionflags	@""
	.align	4


	//----- nvinfo : EIATTR_CUDA_API_VERSION
	.align		4
        /*0000*/ 	.byte	0x04, 0x37
        /*0002*/ 	.short	(.L_38 - .L_37)
.L_37:
        /*0004*/ 	.word	0x00000082


	//----- nvinfo : EIATTR_KPARAM_INFO
	.align		4
.L_38:
        /*0008*/ 	.byte	0x04, 0x17
        /*000a*/ 	.short	(.L_40 - .L_39)
.L_39:
        /*000c*/ 	.word	0x00000000
        /*0010*/ 	.short	0x0001
        /*0012*/ 	.short	0x0008
        /*0014*/ 	.byte	0x00, 0xf5, 0x21, 0x00


	//----- nvinfo : EIATTR_KPARAM_INFO
	.align		4
.L_40:
        /*0018*/ 	.byte	0x04, 0x17
        /*001a*/ 	.short	(.L_42 - .L_41)
.L_41:
        /*001c*/ 	.word	0x00000000
        /*0020*/ 	.short	0x0000
        /*0022*/ 	.short	0x0000
        /*0024*/ 	.byte	0x00, 0xf5, 0x21, 0x00


	//----- nvinfo : EIATTR_SPARSE_MMA_MASK
	.align		4
.L_42:
        /*0028*/ 	.byte	0x03, 0x50
        /*002a*/ 	.short	0x0000


	//----- nvinfo : EIATTR_MAXREG_COUNT
	.align		4
        /*002c*/ 	.byte	0x03, 0x1b
        /*002e*/ 	.short	0x00ff


	//----- nvinfo : EIATTR_MERCURY_ISA_VERSION
	.align		4
        /*0030*/ 	.byte	0x03, 0x5f
        /*0032*/ 	.short	0x0101


	//----- nvinfo : EIATTR_VRC_CTA_INIT_COUNT
	.align		4
        /*0034*/ 	.byte	0x02, 0x4a
	.zero		1
	.zero		1


	//----- nvinfo : EIATTR_EXIT_INSTR_OFFSETS
	.align		4
        /*0038*/ 	.byte	0x04, 0x1c
        /*003a*/ 	.short	(.L_44 - .L_43)


	//   ....[0]....
.L_43:
        /*003c*/ 	.word	0x00000090


	//   ....[1]....
        /*0040*/ 	.word	0x00000490


	//----- nvinfo : EIATTR_CRS_STACK_SIZE
	.align		4
.L_44:
        /*0044*/ 	.byte	0x04, 0x1e
        /*0046*/ 	.short	(.L_46 - .L_45)
.L_45:
        /*0048*/ 	.word	0x00000000


	//----- nvinfo : EIATTR_CBANK_PARAM_SIZE
	.align		4
.L_46:
        /*004c*/ 	.byte	0x03, 0x19
        /*004e*/ 	.short	0x0010


	//----- nvinfo : EIATTR_PARAM_CBANK
	.align		4
        /*0050*/ 	.byte	0x04, 0x0a
        /*0052*/ 	.short	(.L_48 - .L_47)
	.align		4
.L_47:
        /*0054*/ 	.word	index@(.nv.constant0._Z8init_newPdS_)
        /*0058*/ 	.short	0x0380
        /*005a*/ 	.short	0x0010


	//----- nvinfo : EIATTR_SW_WAR
	.align		4
.L_48:
        /*005c*/ 	.byte	0x04, 0x36
        /*005e*/ 	.short	(.L_50 - .L_49)
.L_49:
        /*0060*/ 	.word	0x00000008
.L_50:


//--------------------- .nv.info._Z6rotateiPdS_S_S_iPiS0_ --------------------------
	.section	.nv.info._Z6rotateiPdS_S_S_iPiS0_,"",@"SHT_CUDA_INFO"
	.sectionflags	@""
	.align	4


	//----- nvinfo : EIATTR_CUDA_API_VERSION
	.align		4
        /*0000*/ 	.byte	0x04, 0x37
        /*0002*/ 	.short	(.L_52 - .L_51)
.L_51:
        /*0004*/ 	.word	0x00000082


	//----- nvinfo : EIATTR_KPARAM_INFO
	.align		4
.L_52:
        /*0008*/ 	.byte	0x04, 0x17
        /*000a*/ 	.short	(.L_54 - .L_53)
.L_53:
        /*000c*/ 	.word	0x00000000
        /*0010*/ 	.short	0x0007
        /*0012*/ 	.short	0x0038
        /*0014*/ 	.byte	0x00, 0xf5, 0x21, 0x00


	//----- nvinfo : EIATTR_KPARAM_INFO
	.align		4
.L_54:
        /*0018*/ 	.byte	0x04, 0x17
        /*001a*/ 	.short	(.L_56 - .L_55)
.L_55:
        /*001c*/ 	.word	0x00000000
        /*0020*/ 	.short	0x0006
        /*0022*/ 	.short	0x0030
        /*0024*/ 	.byte	0x00, 0xf5, 0x21, 0x00


	//----- nvinfo : EIATTR_KPARAM_INFO
	.align		4
.L_56:
        /*0028*/ 	.byte	0x04, 0x17
        /*002a*/ 	.short	(.L_58 - .L_57)
.L_57:
        /*002c*/ 	.word	0x00000000
        /*0030*/ 	.short	0x0005
        /*0032*/ 	.short	0x0028
        /*0034*/ 	.byte	0x00, 0xf0, 0x11, 0x00


	//----- nvinfo : EIATTR_KPARAM_INFO
	.align		4
.L_58:
        /*0038*/ 	.byte	0x04, 0x17
        /*003a*/ 	.short	(.L_60 - .L_59)
.L_59:
        /*003c*/ 	.word	0x00000000
        /*0040*/ 	.short	0x0004
        /*0042*/ 	.short	0x0020
        /*0044*/ 	.byte	0x00, 0xf5, 0x21, 0x00


	//----- nvinfo : EIATTR_KPARAM_INFO
	.align		4
.L_60:
        /*0048*/ 	.byte	0x04, 0x17
        /*004a*/ 	.short	(.L_62 - .L_61)
.L_61:
        /*004c*/ 	.word	0x00000000
        /*0050*/ 	.short	0x0003
        /*0052*/ 	.short	0x0018
        /*0054*/ 	.byte	0x00, 0xf5, 0x21, 0x00


	//----- nvinfo : EIATTR_KPARAM_INFO
	.align		4
.L_62:
        /*0058*/ 	.byte	0x04, 0x17
        /*005a*/ 	.short	(.L_64 - .L_63)
.L_63:
        /*005c*/ 	.word	0x00000000
        /*0060*/ 	.short	0x0002
        /*0062*/ 	.short	0x0010
        /*0064*/ 	.byte	0x00, 0xf5, 0x21, 0x00


	//----- nvinfo : EIATTR_KPARAM_INFO
	.align		4
.L_64:
        /*0068*/ 	.byte	0x04, 0x17
        /*006a*/ 	.short	(.L_66 - .L_65)
.L_65:
        /*006c*/ 	.word	0x00000000
        /*0070*/ 	.short	0x0001
        /*0072*/ 	.short	0x0008
        /*0074*/ 	.byte	0x00, 0xf5, 0x21, 0x00


	//----- nvinfo : EIATTR_KPARAM_INFO
	.align		4
.L_66:
        /*0078*/ 	.byte	0x04, 0x17
        /*007a*/ 	.short	(.L_68 - .L_67)
.L_67:
        /*007c*/ 	.word	0x00000000
        /*0080*/ 	.short	0x0000
        /*0082*/ 	.short	0x0000
        /*0084*/ 	.byte	0x00, 0xf0, 0x11, 0x00


	//----- nvinfo : EIATTR_SPARSE_MMA_MASK
	.align		4
.L_68:
        /*0088*/ 	.byte	0x03, 0x50
        /*008a*/ 	.short	0x0000


	//----- nvinfo : EIATTR_MAXREG_COUNT
	.align		4
        /*008c*/ 	.byte	0x03, 0x1b
        /*008e*/ 	.short	0x00ff


	//----- nvinfo : EIATTR_MERCURY_ISA_VERSION
	.align		4
        /*0090*/ 	.byte	0x03, 0x5f
        /*0092*/ 	.short	0x0101


	//----- nvinfo : EIATTR_INT_WARP_WIDE_INSTR_OFFSETS
	.align		4
        /*0094*/ 	.byte	0x04, 0x31
        /*0096*/ 	.short	(.L_70 - .L_69)


	//   ....[0]....
.L_69:
        /*0098*/ 	.word	0x00000420


	//   ....[1]....
        /*009c*/ 	.word	0x00004a40


	//   ....[2]....
        /*00a0*/ 	.word	0x00006840


	//----- nvinfo : EIATTR_VRC_CTA_INIT_COUNT
	.align		4
.L_70:
        /*00a4*/ 	.byte	0x02, 0x4a
	.zero		1
	.zero		1


	//----- nvinfo : EIATTR_EXIT_INSTR_OFFSETS
	.align		4
        /*00a8*/ 	.byte	0x04, 0x1c
        /*00aa*/ 	.short	(.L_72 - .L_71)


	//   ....[0]....
.L_71:
        /*00ac*/ 	.word	0x000000b0


	//   ....[1]....
        /*00b0*/ 	.word	0x00007550


	//   ....[2]....
        /*00b4*/ 	.word	0x00007650


	//   ....[3]....
        /*00b8*/ 	.word	0x000076c0


	//----- nvinfo : EIATTR_INDIRECT_BRANCH_TARGETS
	.align		4
.L_72:
        /*00bc*/ 	.byte	0x04, 0x34
        /*00be*/ 	.short	(.L_74 - .L_73)


	//   ....[0]....
.L_73:
        /*00c0*/ 	.word	.L_x_8@srel
        /*00c4*/ 	.short	0x0
        /*00c6*/ 	.short	0x0
        /*00c8*/ 	.word	0x3
        /*00cc*/ 	.word	.L_x_108@srel
        /*00d0*/ 	.word	.L_x_109@srel
        /*00d4*/ 	.word	.L_x_110@srel


	//   ....[1]....
        /*00d8*/ 	.word	.L_x_111@srel
        /*00dc*/ 	.short	0x0
        /*00de*/ 	.short	0x0
        /*00e0*/ 	.word	0x3
        /*00e4*/ 	.word	.L_x_112@srel
        /*00e8*/ 	.word	.L_x_113@srel
        /*00ec*/ 	.word	.L_x_51@srel


	//   ....[2]....
        /*00f0*/ 	.word	.L_x_115@srel
        /*00f4*/ 	.short	0x0
        /*00f6*/ 	.short	0x0
        /*00f8*/ 	.word	0x4
        /*00fc*/ 	.word	.L_x_116@srel
        /*0100*/ 	.word	.L_x_117@srel
        /*0104*/ 	.word	.L_x_118@srel
        /*0108*/ 	.word	.L_x_51@srel


	//   ....[3]....
        /*010c*/ 	.word	.L_x_120@srel
        /*0110*/ 	.short	0x0
        /*0112*/ 	.short	0x0
        /*0114*/ 	.word	0x3
        /*0118*/ 	.word	.L_x_121@srel
        /*011c*/ 	.word	.L_x_122@srel
        /*0120*/ 	.word	.L_x_51@srel


	//   ....[4]....
        /* <DEDUP_REMOVED lines=8> */


	//   ....[5]....
        /*0140*/ 	.word	.L_x_129@srel
        /*0144*/ 	.short	0x0
        /*0146*/ 	.short	0x0
        /*0148*/ 	.word	0x3
        /*014c*/ 	.word	.L_x_130@srel
        /*0150*/ 	.word	.L_x_131@srel
        /*0154*/ 	.word	.L_x_72@srel


	//   ....[6]....
        /* <DEDUP_REMOVED lines=8> */


	//   ....[7]....
        /* <DEDUP_REMOVED lines=8> */
        /*0190*/ 	.word	.L_x_72@srel


	//   ....[8]....
        /* <DEDUP_REMOVED lines=8> */


	//----- nvinfo : EIATTR_CRS_STACK_SIZE
	.align		4
.L_74:
        /*01b0*/ 	.byte	0x04, 0x1e
        /*01b2*/ 	.short	(.L_76 - .L_75)
.L_75:
        /*01b4*/ 	.word	0x00000000


	//----- nvinfo : EIATTR_CBANK_PARAM_SIZE
	.align		4
.L_76:
        /*01b8*/ 	.byte	0x03, 0x19
        /*01ba*/ 	.short	0x0040


	//----- nvinfo : EIATTR_PARAM_CBANK
	.align		4
        /*01bc*/ 	.byte	0x04, 0x0a
        /*01be*/ 	.short	(.L_78 - .L_77)
	.align		4
.L_77:
        /*01c0*/ 	.word	index@(.nv.constant0._Z6rotateiPdS_S_S_iPiS0_)
        /*01c4*/ 	.short	0x0380
        /*01c6*/ 	.short	0x0040


	//----- nvinfo : EIATTR_SW_WAR
	.align		4
.L_78:
        /*01c8*/ 	.byte	0x04, 0x36
        /*01ca*/ 	.short	(.L_80 - .L_79)
.L_79:
        /*01cc*/ 	.word	0x00000008
.L_80:


//--------------------- .nv.callgraph             --------------------------
	.section	.nv.callgraph,"",@"SHT_CUDA_CALLGRAPH"
	.align	4
	.sectionentsize	8
	.align		4
        /*0000*/ 	.word	0x00000000
	.align		4
        /*0004*/ 	.word	0xffffffff
	.align		4
        /*0008*/ 	.word	0x00000000
	.align		4
        /*000c*/ 	.word	0xfffffffe
	.align		4
        /*0010*/ 	.word	0x00000000
	.align		4
        /*0014*/ 	.word	0xfffffffd
	.align		4
        /*0018*/ 	.word	0x00000000
	.align		4
        /*001c*/ 	.word	0xfffffffc


//--------------------- .nv.constant4             --------------------------
	.section	.nv.constant4,"a",@progbits
	.align	8
	.align		8
.nv.constant4:
        /*0000*/ 	.dword	dev_N
	.align		8
        /*0008*/ 	.dword	dev_T
	.align		8
        /*0010*/ 	.dword	dev_res
	.align		8
        /*0018*/ 	.dword	dev_histogram
	.align		8
        /*0020*/ 	.dword	dev_xcenter
	.align		8
        /*0028*/ 	.dword	dev_zcenter
	.align		8
        /*0030*/ 	.dword	dev_thresh
	.align		8
        /*0038*/ 	.dword	dev_spread
	.align		8
        /*0040*/ 	.dword	dev_Sx
	.align		8
        /*0048*/ 	.dword	dev_Cx
	.align		8
        /*0050*/ 	.dword	dev_Sz
	.align		8
        /*0058*/ 	.dword	dev_Cz
	.align		8
        /*0060*/ 	.dword	dev_Saxis
	.align		8
        /*0068*/ 	.dword	dev_Caxis
	.align		8
        /*0070*/ 	.dword	dev_half_iter
	.align		8
        /*0078*/ 	.dword	__cudart_i2opi_d
	.align		8
        /*0080*/ 	.dword	__cudart_sin_cos_coeffs


//--------------------- .nv.constant2._Z6rotateiPdS_S_S_iPiS0_ --------------------------
	.section	.nv.constant2._Z6rotateiPdS_S_S_iPiS0_,"a",@progbits
	.sectionflags	@""
	.align	4
.nv.constant2._Z6rotateiPdS_S_S_iPiS0_:
        /*0000*/ 	.byte	0xc0, 0x07, 0x00, 0x00, 0xe0, 0x09, 0x00, 0x00, 0x90, 0x04, 0x00, 0x00, 0xb0, 0x3a, 0x00, 0x00
        /*0010*/ 	.byte	0x30, 0x3a, 0x00, 0x00, 0x00, 0x56, 0x00, 0x00, 0xf0, 0x46, 0x00, 0x00, 0x30, 0x43, 0x00, 0x00
        /*0020*/ 	.byte	0xc0, 0x3b, 0x00, 0x00, 0x00, 0x56, 0x00, 0x00, 0x30, 0x4b, 0x00, 0x00, 0xd0, 0x49, 0x00, 0x00
        /*0030*/ 	.byte	0x00, 0x56, 0x00, 0x00, 0x80, 0x4e, 0x00, 0x00, 0xd0, 0x4d, 0x00, 0x00, 0xe0, 0x4b, 0x00, 0x00
        /*0040*/ 	.byte	0x00, 0x56, 0x00, 0x00, 0x80, 0x58, 0x00, 0x00, 0x00, 0x58, 0x00, 0x00, 0x40, 0x74, 0x00, 0x00
        /*0050*/ 	.byte	0xd0, 0x64, 0x00, 0x00, 0x00, 0x61, 0x00, 0x00, 0x90, 0x59, 0x00, 0x00, 0x40, 0x74, 0x00, 0x00
        /*0060*/ 	.byte	0x70, 0x69, 0x00, 0x00, 0x40, 0x74, 0x00, 0x00, 0x20, 0x69, 0x00, 0x00, 0xc0, 0x67, 0x00, 0x00
        /*0070*/ 	.byte	0x40, 0x74, 0x00, 0x00, 0xc0, 0x6c, 0x00, 0x00, 0x00, 0x6c, 0x00, 0x00, 0x10, 0x6a, 0x00, 0x00
        /*0080*/ 	.byte	0x40, 0x74, 0x00, 0x00


//--------------------- .text._Z8init_newPdS_     --------------------------
	.section	.text._Z8init_newPdS_,"ax",@progbits
	.align	128
        .global         _Z8init_newPdS_
        .type           _Z8init_newPdS_,@function
        .size           _Z8init_newPdS_,(.L_x_149 - _Z8init_newPdS_)
        .other          _Z8init_newPdS_,@"STO_CUDA_ENTRY STV_DEFAULT"
_Z8init_newPdS_:
.text._Z8init_newPdS_:
[----:B------:R-:W-:Y:S08]  /*0000*/  LDC R1, c[0x0][0x37c] ;  /* 0x0000df00ff017b82 */ /* 0x000ff00000000800 */
[----:B------:R-:W0:Y:S01]  /*0010*/  LDC.64 R2, c[0x4][0x10] ;  /* 0x01000400ff027b82 */ /* 0x000e220000000a00 */
[----:B------:R-:W0:Y:S02]  /*0020*/  LDCU.64 UR4, c[0x0][0x358] ;  /* 0x00006b00ff0477ac */ /* 0x000e240008000a00 */
[----:B0-----:R-:W2:Y:S05]  /*0030*/  LDG.E R17, desc[UR4][R2.64] ;  /* 0x0000000402117981 */ /* 0x001eaa000c1e1900 */
[----:B------:R-:W0:Y:S01]  /*0040*/  S2UR UR6, SR_CTAID.X ;  /* 0x00000000000679c3 */ /* 0x000e220000002500 */
[----:B------:R-:W0:Y:S07]  /*0050*/  S2R R0, SR_TID.X ;  /* 0x0000000000007919 */ /* 0x000e2e0000002100 */
[----:B------:R-:W0:Y:S02]  /*0060*/  LDC R5, c[0x0][0x360] ;  /* 0x0000d800ff057b82 */ /* 0x000e240000000800 */
[----:B0-----:R-:W-:-:S05]  /*0070*/  IMAD R0, R5, UR6, R0 ;  /* 0x0000000605007c24 */ /* 0x001fca000f8e0200 */
[----:B--2---:R-:W-:-:S13]  /*0080*/  ISETP.GE.AND P0, PT, R0, R17, PT ;  /* 0x000000110000720c */ /* 0x004fda0003f06270 */
[----:B------:R-:W-:Y:S05]  /*0090*/  @P0 EXIT ;  /* 0x000000000000094d */ /* 0x000fea0003800000 */
[----:B------:R-:W0:Y:S02]  /*00a0*/  LDC.64 R30, c[0x4][0x38] ;  /* 0x01000e00ff1e7b82 */ /* 0x000e240000000a00 */
[----:B0-----:R-:W2:Y:S06]  /*00b0*/  LDG.E.64 R30, desc[UR4][R30.64] ;  /* 0x000000041e1e7981 */ /* 0x001eac000c1e1b00 */
[----:B------:R-:W0:Y:S02]  /*00c0*/  LDC.64 R12, c[0x4][0x20] ;  /* 0x01000800ff0c7b82 */ /* 0x000e240000000a00 */
[----:B0-----:R-:W3:Y:S01]  /*00d0*/  LDG.E.64 R12, desc[UR4][R12.64] ;  /* 0x000000040c0c7981 */ /* 0x001ee2000c1e1b00 */
[----:B------:R-:W0:Y:S01]  /*00e0*/  I2F.F64 R16, R17 ;  /* 0x0000001100107312 */ /* 0x000e220000201c00 */
[----:B------:R-:W-:-:S07]  /*00f0*/  IMAD.MOV.U32 R2, RZ, RZ, 0x1 ;  /* 0x00000001ff027424 */ /* 0x000fce00078e00ff */
[----:B------:R1:W4:Y:S08]  /*0100*/  I2F.F64 R14, R0 ;  /* 0x00000000000e7312 */ /* 0x0003300000201c00 */
[----:B0-----:R-:W0:Y:S02]  /*0110*/  MUFU.RCP64H R3, R17 ;  /* 0x0000001100037308 */ /* 0x001e240000001800 */
[----:B0-----:R-:W-:-:S08]  /*0120*/  DFMA R4, -R16, R2, 1 ;  /* 0x3ff000001004742b */ /* 0x001fd00000000102 */
[----:B------:R-:W-:-:S08]  /*0130*/  DFMA R4, R4, R4, R4 ;  /* 0x000000040404722b */ /* 0x000fd00000000004 */
[----:B------:R-:W-:-:S08]  /*0140*/  DFMA R4, R2, R4, R2 ;  /* 0x000000040204722b */ /* 0x000fd00000000002 */
[----:B------:R-:W-:-:S08]  /*0150*/  DFMA R2, -R16, R4, 1 ;  /* 0x3ff000001002742b */ /* 0x000fd00000000104 */
[----:B------:R-:W-:Y:S02]  /*0160*/  DFMA R2, R4, R2, R4 ;  /* 0x000000020402722b */ /* 0x000fe40000000004 */
[----:B--2---:R-:W-:-:S08]  /*0170*/  DADD R18, R30, R30 ;  /* 0x000000001e127229 */ /* 0x004fd0000000001e */
[----:B------:R-:W-:Y:S02]  /*0180*/  DMUL R4, R18, R2 ;  /* 0x0000000212047228 */ /* 0x000fe40000000000 */
[----:B------:R-:W-:-:S06]  /*0190*/  FSETP.GEU.AND P1, PT, |R19|, 6.5827683646048100446e-37, PT ;  /* 0x036000001300780b */ /* 0x000fcc0003f2e200 */
[----:B------:R-:W-:-:S08]  /*01a0*/  DFMA R6, -R16, R4, R18 ;  /* 0x000000041006722b */ /* 0x000fd00000000112 */
[----:B------:R-:W-:Y:S02]  /*01b0*/  DFMA R2, R2, R6, R4 ;  /* 0x000000060202722b */ /* 0x000fe40000000004 */
[----:B---3--:R-:W-:-:S08]  /*01c0*/  DADD R12, R12, -R30 ;  /* 0x000000000c0c7229 */ /* 0x008fd0000000081e */
[----:B------:R-:W-:-:S05]  /*01d0*/  FFMA R4, RZ, R17, R3 ;  /* 0x00000011ff047223 */ /* 0x000fca0000000003 */
[----:B------:R-:W-:-:S13]  /*01e0*/  FSETP.GT.AND P0, PT, |R4|, 1.469367938527859385e-39, PT ;  /* 0x001000000400780b */ /* 0x000fda0003f04200 */
[----:B-1--4-:R-:W-:Y:S05]  /*01f0*/  @P0 BRA P1, `(.L_x_0) ;  /* 0x0000000000180947 */ /* 0x012fea0000800000 */
[----:B------:R-:W-:Y:S01]  /*0200*/  IMAD.MOV.U32 R8, RZ, RZ, R16 ;  /* 0x000000ffff087224 */ /* 0x000fe200078e0010 */
[----:B------:R-:W-:Y:S01]  /*0210*/  MOV R4, 0x240 ;  /* 0x0000024000047802 */ /* 0x000fe20000000f00 */
[----:B------:R-:W-:-:S07]  /*0220*/  IMAD.MOV.U32 R9, RZ, RZ, R17 ;  /* 0x000000ffff097224 */ /* 0x000fce00078e0011 */
[----:B------:R-:W-:Y:S05]  /*0230*/  CALL.REL.NOINC `($__internal_0_$__cuda_sm20_div_rn_f64_full) ;  /* 0x0000000000987944 */ /* 0x000fea0003c00000 */
[----:B------:R-:W-:Y:S02]  /*0240*/  IMAD.MOV.U32 R2, RZ, RZ, R20 ;  /* 0x000000ffff027224 */ /* 0x000fe400078e0014 */
[----:B------:R-:W-:-:S07]  /*0250*/  IMAD.MOV.U32 R3, RZ, RZ, R21 ;  /* 0x000000ffff037224 */ /* 0x000fce00078e0015 */
.L_x_0:
[----:B------:R-:W0:Y:S01]  /*0260*/  MUFU.RCP64H R5, R17 ;  /* 0x0000001100057308 */ /* 0x000e220000001800 */
[----:B------:R-:W-:Y:S01]  /*0270*/  IMAD.MOV.U32 R4, RZ, RZ, 0x1 ;  /* 0x00000001ff047424 */ /* 0x000fe200078e00ff */
[----:B------:R-:W-:Y:S01]  /*0280*/  FSETP.GEU.AND P1, PT, |R31|, 6.5827683646048100446e-37, PT ;  /* 0x036000001f00780b */ /* 0x000fe20003f2e200 */
[----:B------:R-:W-:-:S04]  /*0290*/  DFMA R12, R14, R2, R12 ;  /* 0x000000020e0c722b */ /* 0x000fc8000000000c */
[----:B0-----:R-:W-:-:S08]  /*02a0*/  DFMA R6, -R16, R4, 1 ;  /* 0x3ff000001006742b */ /* 0x001fd00000000104 */
[----:B------:R-:W-:-:S08]  /*02b0*/  DFMA R6, R6, R6, R6 ;  /* 0x000000060606722b */ /* 0x000fd00000000006 */
[----:B------:R-:W-:-:S08]  /*02c0*/  DFMA R6, R4, R6, R4 ;  /* 0x000000060406722b */ /* 0x000fd00000000004 */
[----:B------:R-:W-:-:S08]  /*02d0*/  DFMA R4, -R16, R6, 1 ;  /* 0x3ff000001004742b */ /* 0x000fd00000000106 */
[----:B------:R-:W-:-:S08]  /*02e0*/  DFMA R8, R6, R4, R6 ;  /* 0x000000040608722b */ /* 0x000fd00000000006 */
[----:B------:R-:W-:-:S08]  /*02f0*/  DMUL R4, R30, R8 ;  /* 0x000000081e047228 */ /* 0x000fd00000000000 */
[----:B------:R-:W-:-:S08]  /*0300*/  DFMA R6, -R16, R4, R30 ;  /* 0x000000041006722b */ /* 0x000fd0000000011e */
[----:B------:R-:W-:-:S10]  /*0310*/  DFMA R4, R8, R6, R4 ;  /* 0x000000060804722b */ /* 0x000fd40000000004 */
[----:B------:R-:W-:-:S05]  /*0320*/  FFMA R6, RZ, R17, R5 ;  /* 0x00000011ff067223 */ /* 0x000fca0000000005 */
[----:B------:R-:W-:-:S13]  /*0330*/  FSETP.GT.AND P0, PT, |R6|, 1.469367938527859385e-39, PT ;  /* 0x001000000600780b */ /* 0x000fda0003f04200 */
[----:B------:R-:W-:Y:S05]  /*0340*/  @P0 BRA P1, `(.L_x_1) ;  /* 0x0000000000200947 */ /* 0x000fea0000800000 */
[----:B------:R-:W-:Y:S01]  /*0350*/  IMAD.MOV.U32 R8, RZ, RZ, R16 ;  /* 0x000000ffff087224 */ /* 0x000fe200078e0010 */
[----:B------:R-:W-:Y:S01]  /*0360*/  MOV R4, 0x3b0 ;  /* 0x000003b000047802 */ /* 0x000fe20000000f00 */
[----:B------:R-:W-:Y:S02]  /*0370*/  IMAD.MOV.U32 R9, RZ, RZ, R17 ;  /* 0x000000ffff097224 */ /* 0x000fe400078e0011 */
[----:B------:R-:W-:Y:S02]  /*0380*/  IMAD.MOV.U32 R18, RZ, RZ, R30 ;  /* 0x000000ffff127224 */ /* 0x000fe400078e001e */
[----:B------:R-:W-:-:S07]  /*0390*/  IMAD.MOV.U32 R19, RZ, RZ, R31 ;  /* 0x000000ffff137224 */ /* 0x000fce00078e001f */
[----:B------:R-:W-:Y:S05]  /*03a0*/  CALL.REL.NOINC `($__internal_0_$__cuda_sm20_div_rn_f64_full) ;  /* 0x00000000003c7944 */ /* 0x000fea0003c00000 */
[----:B------:R-:W-:Y:S02]  /*03b0*/  IMAD.MOV.U32 R4, RZ, RZ, R20 ;  /* 0x000000ffff047224 */ /* 0x000fe400078e0014 */
[----:B------:R-:W-:-:S07]  /*03c0*/  IMAD.MOV.U32 R5, RZ, RZ, R21 ;  /* 0x000000ffff057224 */ /* 0x000fce00078e0015 */
.L_x_1:
[----:B------:R-:W0:Y:S08]  /*03d0*/  LDC.64 R6, c[0x4][0x28] ;  /* 0x01000a00ff067b82 */ /* 0x000e300000000a00 */
[----:B------:R-:W1:Y:S08]  /*03e0*/  LDC.64 R8, c[0x0][0x380] ;  /* 0x0000e000ff087b82 */ /* 0x000e700000000a00 */
[----:B------:R-:W2:Y:S01]  /*03f0*/  LDC.64 R10, c[0x0][0x388] ;  /* 0x0000e200ff0a7b82 */ /* 0x000ea20000000a00 */
[----:B0-----:R-:W3:Y:S01]  /*0400*/  LDG.E.64 R6, desc[UR4][R6.64] ;  /* 0x0000000406067981 */ /* 0x001ee2000c1e1b00 */
[----:B------:R-:W-:-:S02]  /*0410*/  DADD R12, R12, R4 ;  /* 0x000000000c0c7229 */ /* 0x000fc40000000004 */
[----:B---3--:R-:W-:-:S08]  /*0420*/  DADD R30, -R30, R6 ;  /* 0x000000001e1e7229 */ /* 0x008fd00000000106 */
[----:B------:R-:W-:Y:S01]  /*0430*/  DFMA R30, R14, R2, R30 ;  /* 0x000000020e1e722b */ /* 0x000fe2000000001e */
[----:B-1----:R-:W-:-:S05]  /*0440*/  IMAD.WIDE R2, R0, 0x8, R8 ;  /* 0x0000000800027825 */ /* 0x002fca00078e0208 */
[----:B------:R-:W-:Y:S02]  /*0450*/  STG.E.64 desc[UR4][R2.64], R12 ;  /* 0x0000000c02007986 */ /* 0x000fe4000c101b04 */
[----:B------:R-:W-:Y:S01]  /*0460*/  DADD R30, R30, R4 ;  /* 0x000000001e1e7229 */ /* 0x000fe20000000004 */
[----:B--2---:R-:W-:-:S06]  /*0470*/  IMAD.WIDE R4, R0, 0x8, R10 ;  /* 0x0000000800047825 */ /* 0x004fcc00078e020a */
[----:B------:R-:W-:Y:S01]  /*0480*/  STG.E.64 desc[UR4][R4.64], R30 ;  /* 0x0000001e04007986 */ /* 0x000fe2000c101b04 */
[----:B------:R-:W-:Y:S05]  /*0490*/  EXIT ;  /* 0x000000000000794d */ /* 0x000fea0003800000 */
        .weak           $__internal_0_$__cuda_sm20_div_rn_f64_full
        .type           $__internal_0_$__cuda_sm20_div_rn_f64_full,@function
        .size           $__internal_0_$__cuda_sm20_div_rn_f64_full,(.L_x_149 - $__internal_0_$__cuda_sm20_div_rn_f64_full)
$__internal_0_$__cuda_sm20_div_rn_f64_full:
[C---:B------:R-:W-:Y:S01]  /*04a0*/  FSETP.GEU.AND P0, PT, |R9|.reuse, 1.469367938527859385e-39, PT ;  /* 0x001000000900780b */ /* 0x040fe20003f0e200 */
[----:B------:R-:W-:Y:S01]  /*04b0*/  IMAD.MOV.U32 R22, RZ, RZ, 0x1 ;  /* 0x00000001ff167424 */ /* 0x000fe200078e00ff */
[C---:B------:R-:W-:Y:S01]  /*04c0*/  LOP3.LUT R10, R9.reuse, 0x800fffff, RZ, 0xc0, !PT ;  /* 0x800fffff090a7812 */ /* 0x040fe200078ec0ff */
[----:B------:R-:W-:Y:S01]  /*04d0*/  IMAD.MOV.U32 R27, RZ, RZ, 0x1ca00000 ;  /* 0x1ca00000ff1b7424 */ /* 0x000fe200078e00ff */
[----:B------:R-:W-:Y:S02]  /*04e0*/  LOP3.LUT R5, R9, 0x7ff00000, RZ, 0xc0, !PT ;  /* 0x7ff0000009057812 */ /* 0x000fe400078ec0ff */
[----:B------:R-:W-:Y:S01]  /*04f0*/  LOP3.LUT R11, R10, 0x3ff00000, RZ, 0xfc, !PT ;  /* 0x3ff000000a0b7812 */ /* 0x000fe200078efcff */
[----:B------:R-:W-:-:S06]  /*0500*/  IMAD.MOV.U32 R10, RZ, RZ, R8 ;  /* 0x000000ffff0a7224 */ /* 0x000fcc00078e0008 */
[----:B------:R-:W-:-:S06]  /*0510*/  @!P0 DMUL R10, R8, 8.98846567431157953865e+307 ;  /* 0x7fe00000080a8828 */ /* 0x000fcc0000000000 */
[----:B------:R-:W0:Y:S02]  /*0520*/  MUFU.RCP64H R23, R11 ;  /* 0x0000000b00177308 */ /* 0x000e240000001800 */
[----:B0-----:R-:W-:-:S08]  /*0530*/  DFMA R6, R22, -R10, 1 ;  /* 0x3ff000001606742b */ /* 0x001fd0000000080a */
[----:B------:R-:W-:-:S08]  /*0540*/  DFMA R6, R6, R6, R6 ;  /* 0x000000060606722b */ /* 0x000fd00000000006 */
[----:B------:R-:W-:Y:S01]  /*0550*/  DFMA R22, R22, R6, R22 ;  /* 0x000000061616722b */ /* 0x000fe20000000016 */
[----:B------:R-:W-:Y:S02]  /*0560*/  IMAD.MOV.U32 R7, RZ, RZ, R19 ;  /* 0x000000ffff077224 */ /* 0x000fe400078e0013 */
[----:B------:R-:W-:-:S03]  /*0570*/  IMAD.MOV.U32 R6, RZ, RZ, R18 ;  /* 0x000000ffff067224 */ /* 0x000fc600078e0012 */
[----:B------:R-:W-:Y:S02]  /*0580*/  LOP3.LUT R26, R7, 0x7ff00000, RZ, 0xc0, !PT ;  /* 0x7ff00000071a7812 */ /* 0x000fe400078ec0ff */
[----:B------:R-:W-:Y:S01]  /*0590*/  DFMA R20, R22, -R10, 1 ;  /* 0x3ff000001614742b */ /* 0x000fe2000000080a */
[----:B------:R-:W-:Y:S01]  /*05a0*/  IMAD.MOV.U32 R18, RZ, RZ, R6 ;  /* 0x000000ffff127224 */ /* 0x000fe200078e0006 */
[----:B------:R-:W-:Y:S01]  /*05b0*/  ISETP.GE.U32.AND P1, PT, R26, R5, PT ;  /* 0x000000051a00720c */ /* 0x000fe20003f26070 */
[----:B------:R-:W-:-:S03]  /*05c0*/  IMAD.MOV.U32 R28, RZ, RZ, R26 ;  /* 0x000000ffff1c7224 */ /* 0x000fc600078e001a */
[----:B------:R-:W-:Y:S02]  /*05d0*/  SEL R19, R27, 0x63400000, !P1 ;  /* 0x634000001b137807 */ /* 0x000fe40004800000 */
[----:B------:R-:W-:Y:S01]  /*05e0*/  DFMA R20, R22, R20, R22 ;  /* 0x000000141614722b */ /* 0x000fe20000000016 */
[----:B------:R-:W-:Y:S02]  /*05f0*/  FSETP.GEU.AND P1, PT, |R7|, 1.469367938527859385e-39, PT ;  /* 0x001000000700780b */ /* 0x000fe40003f2e200 */
[----:B------:R-:W-:-:S11]  /*0600*/  LOP3.LUT R19, R19, 0x800fffff, R7, 0xf8, !PT ;  /* 0x800fffff13137812 */ /* 0x000fd600078ef807 */
[----:B------:R-:W-:Y:S05]  /*0610*/  @P1 BRA `(.L_x_2) ;  /* 0x0000000000201947 */ /* 0x000fea0003800000 */
[----:B------:R-:W-:Y:S01]  /*0620*/  LOP3.LUT R23, R9, 0x7ff00000, RZ, 0xc0, !PT ;  /* 0x7ff0000009177812 */ /* 0x000fe200078ec0ff */
[----:B------:R-:W-:-:S03]  /*0630*/  IMAD.MOV.U32 R22, RZ, RZ, RZ ;  /* 0x000000ffff167224 */ /* 0x000fc600078e00ff */
[----:B------:R-:W-:-:S04]  /*0640*/  ISETP.GE.U32.AND P1, PT, R26, R23, PT ;  /* 0x000000171a00720c */ /* 0x000fc80003f26070 */
[----:B------:R-:W-:-:S04]  /*0650*/  SEL R23, R27, 0x63400000, !P1 ;  /* 0x634000001b177807 */ /* 0x000fc80004800000 */
[----:B------:R-:W-:-:S04]  /*0660*/  LOP3.LUT R23, R23, 0x80000000, R7, 0xf8, !PT ;  /* 0x8000000017177812 */ /* 0x000fc800078ef807 */
[----:B------:R-:W-:-:S06]  /*0670*/  LOP3.LUT R23, R23, 0x100000, RZ, 0xfc, !PT ;  /* 0x0010000017177812 */ /* 0x000fcc00078efcff */
[----:B------:R-:W-:-:S10]  /*0680*/  DFMA R18, R18, 2, -R22 ;  /* 0x400000001212782b */ /* 0x000fd40000000816 */
[----:B------:R-:W-:-:S07]  /*0690*/  LOP3.LUT R28, R19, 0x7ff00000, RZ, 0xc0, !PT ;  /* 0x7ff00000131c7812 */ /* 0x000fce00078ec0ff */
.L_x_2:
[----:B------:R-:W-:Y:S01]  /*06a0*/  DMUL R22, R20, R18 ;  /* 0x0000001214167228 */ /* 0x000fe20000000000 */
[----:B------:R-:W-:-:S07]  /*06b0*/  @!P0 LOP3.LUT R5, R11, 0x7ff00000, RZ, 0xc0, !PT ;  /* 0x7ff000000b058812 */ /* 0x000fce00078ec0ff */
[----:B------:R-:W-:-:S08]  /*06c0*/  DFMA R24, R22, -R10, R18 ;  /* 0x8000000a1618722b */ /* 0x000fd00000000012 */
[----:B------:R-:W-:Y:S01]  /*06d0*/  DFMA R24, R20, R24, R22 ;  /* 0x000000181418722b */ /* 0x000fe20000000016 */
[----:B------:R-:W-:-:S05]  /*06e0*/  VIADD R20, R28, 0xffffffff ;  /* 0xffffffff1c147836 */ /* 0x000fca0000000000 */
[----:B------:R-:W-:Y:S01]  /*06f0*/  ISETP.GT.U32.AND P0, PT, R20, 0x7feffffe, PT ;  /* 0x7feffffe1400780c */ /* 0x000fe20003f04070 */
[----:B------:R-:W-:-:S05]  /*0700*/  VIADD R20, R5, 0xffffffff ;  /* 0xffffffff05147836 */ /* 0x000fca0000000000 */
[----:B------:R-:W-:-:S13]  /*0710*/  ISETP.GT.U32.OR P0, PT, R20, 0x7feffffe, P0 ;  /* 0x7feffffe1400780c */ /* 0x000fda0000704470 */
[----:B------:R-:W-:Y:S05]  /*0720*/  @P0 BRA `(.L_x_3) ;  /* 0x00000000006c0947 */ /* 0x000fea0003800000 */
[----:B------:R-:W-:-:S04]  /*0730*/  LOP3.LUT R7, R9, 0x7ff00000, RZ, 0xc0, !PT ;  /* 0x7ff0000009077812 */ /* 0x000fc800078ec0ff */
[CC--:B------:R-:W-:Y:S02]  /*0740*/  VIADDMNMX R5, R26.reuse, -R7.reuse, 0xb9600000, !PT ;  /* 0xb96000001a057446 */ /* 0x0c0fe40007800907 */
[----:B------:R-:W-:Y:S02]  /*0750*/  ISETP.GE.U32.AND P0, PT, R26, R7, PT ;  /* 0x000000071a00720c */ /* 0x000fe40003f06070 */
[----:B------:R-:W-:Y:S02]  /*0760*/  VIMNMX R5, PT, PT, R5, 0x46a00000, PT ;  /* 0x46a0000005057848 */ /* 0x000fe40003fe0100 */
[----:B------:R-:W-:-:S05]  /*0770*/  SEL R6, R27, 0x63400000, !P0 ;  /* 0x634000001b067807 */ /* 0x000fca0004000000 */
[----:B------:R-:W-:Y:S02]  /*0780*/  IMAD.IADD R5, R5, 0x1, -R6 ;  /* 0x0000000105057824 */ /* 0x000fe400078e0a06 */
[----:B------:R-:W-:Y:S02]  /*0790*/  IMAD.MOV.U32 R6, RZ, RZ, RZ ;  /* 0x000000ffff067224 */ /* 0x000fe400078e00ff */
[----:B------:R-:W-:-:S06]  /*07a0*/  VIADD R7, R5, 0x7fe00000 ;  /* 0x7fe0000005077836 */ /* 0x000fcc0000000000 */
[----:B------:R-:W-:-:S10]  /*07b0*/  DMUL R20, R24, R6 ;  /* 0x0000000618147228 */ /* 0x000fd40000000000 */
[----:B------:R-:W-:-:S13]  /*07c0*/  FSETP.GTU.AND P0, PT, |R21|, 1.469367938527859385e-39, PT ;  /* 0x001000001500780b */ /* 0x000fda0003f0c200 */
[----:B------:R-:W-:Y:S05]  /*07d0*/  @P0 BRA `(.L_x_4) ;  /* 0x0000000000940947 */ /* 0x000fea0003800000 */
[----:B------:R-:W-:-:S06]  /*07e0*/  DFMA R10, R24, -R10, R18 ;  /* 0x8000000a180a722b */ /* 0x000fcc0000000012 */
[----:B------:R-:W-:-:S04]  /*07f0*/  IMAD.MOV.U32 R10, RZ, RZ, RZ ;  /* 0x000000ffff0a7224 */ /* 0x000fc800078e00ff */
[C---:B------:R-:W-:Y:S02]  /*0800*/  FSETP.NEU.AND P0, PT, R11.reuse, RZ, PT ;  /* 0x000000ff0b00720b */ /* 0x040fe40003f0d000 */
[----:B------:R-:W-:-:S04]  /*0810*/  LOP3.LUT R9, R11, 0x80000000, R9, 0x48, !PT ;  /* 0x800000000b097812 */ /* 0x000fc800078e4809 */
[----:B------:R-:W-:-:S07]  /*0820*/  LOP3.LUT R11, R9, R7, RZ, 0xfc, !PT ;  /* 0x00000007090b7212 */ /* 0x000fce00078efcff */
[----:B------:R-:W-:Y:S05]  /*0830*/  @!P0 BRA `(.L_x_4) ;  /* 0x00000000007c8947 */ /* 0x000fea0003800000 */
[----:B------:R-:W-:Y:S01]  /*0840*/  IMAD.MOV R7, RZ, RZ, -R5 ;  /* 0x000000ffff077224 */ /* 0x000fe200078e0a05 */
[----:B------:R-:W-:Y:S01]  /*0850*/  DMUL.RP R10, R24, R10 ;  /* 0x0000000a180a7228 */ /* 0x000fe20000008000 */
[----:B------:R-:W-:Y:S01]  /*0860*/  IMAD.MOV.U32 R6, RZ, RZ, RZ ;  /* 0x000000ffff067224 */ /* 0x000fe200078e00ff */
[----:B------:R-:W-:-:S05]  /*0870*/  IADD3 R5, PT, PT, -R5, -0x43300000, RZ ;  /* 0xbcd0000005057810 */ /* 0x000fca0007ffe1ff */
[----:B------:R-:W-:-:S03]  /*0880*/  DFMA R6, R20, -R6, R24 ;  /* 0x800000061406722b */ /* 0x000fc60000000018 */
[----:B------:R-:W-:-:S07]  /*0890*/  LOP3.LUT R9, R11, R9, RZ, 0x3c, !PT ;  /* 0x000000090b097212 */ /* 0x000fce00078e3cff */
[----:B------:R-:W-:-:S04]  /*08a0*/  FSETP.NEU.AND P0, PT, |R7|, R5, PT ;  /* 0x000000050700720b */ /* 0x000fc80003f0d200 */
[----:B------:R-:W-:Y:S02]  /*08b0*/  FSEL R20, R10, R20, !P0 ;  /* 0x000000140a147208 */ /* 0x000fe40004000000 */
[----:B------:R-:W-:Y:S01]  /*08c0*/  FSEL R21, R9, R21, !P0 ;  /* 0x0000001509157208 */ /* 0x000fe20004000000 */
[----:B------:R-:W-:Y:S06]  /*08d0*/  BRA `(.L_x_4) ;  /* 0x0000000000547947 */ /* 0x000fec0003800000 */
.L_x_3:
[----:B------:R-:W-:-:S14]  /*08e0*/  DSETP.NAN.AND P0, PT, R6, R6, PT ;  /* 0x000000060600722a */ /* 0x000fdc0003f08000 */
[----:B------:R-:W-:Y:S05]  /*08f0*/  @P0 BRA `(.L_x_5) ;  /* 0x0000000000440947 */ /* 0x000fea0003800000 */
[----:B------:R-:W-:-:S14]  /*0900*/  DSETP.NAN.AND P0, PT, R8, R8, PT ;  /* 0x000000080800722a */ /* 0x000fdc0003f08000 */
[----:B------:R-:W-:Y:S05]  /*0910*/  @P0 BRA `(.L_x_6) ;  /* 0x0000000000300947 */ /* 0x000fea0003800000 */
[----:B------:R-:W-:Y:S01]  /*0920*/  ISETP.NE.AND P0, PT, R28, R5, PT ;  /* 0x000000051c00720c */ /* 0x000fe20003f05270 */
[----:B------:R-:W-:Y:S02]  /*0930*/  IMAD.MOV.U32 R20, RZ, RZ, 0x0 ;  /* 0x00000000ff147424 */ /* 0x000fe400078e00ff */
[----:B------:R-:W-:-:S10]  /*0940*/  IMAD.MOV.U32 R21, RZ, RZ, -0x80000 ;  /* 0xfff80000ff157424 */ /* 0x000fd400078e00ff */
[----:B------:R-:W-:Y:S05]  /*0950*/  @!P0 BRA `(.L_x_4) ;  /* 0x0000000000348947 */ /* 0x000fea0003800000 */
[----:B------:R-:W-:Y:S02]  /*0960*/  ISETP.NE.AND P0, PT, R28, 0x7ff00000, PT ;  /* 0x7ff000001c00780c */ /* 0x000fe40003f05270 */
[----:B------:R-:W-:Y:S02]  /*0970*/  LOP3.LUT R21, R7, 0x80000000, R9, 0x48, !PT ;  /* 0x8000000007157812 */ /* 0x000fe400078e4809 */
[----:B------:R-:W-:-:S13]  /*0980*/  ISETP.EQ.OR P0, PT, R5, RZ, !P0 ;  /* 0x000000ff0500720c */ /* 0x000fda0004702670 */
[----:B------:R-:W-:Y:S01]  /*0990*/  @P0 LOP3.LUT R5, R21, 0x7ff00000, RZ, 0xfc, !PT ;  /* 0x7ff0000015050812 */ /* 0x000fe200078efcff */
[----:B------:R-:W-:Y:S02]  /*09a0*/  @!P0 IMAD.MOV.U32 R20, RZ, RZ, RZ ;  /* 0x000000ffff148224 */ /* 0x000fe400078e00ff */
[----:B------:R-:W-:Y:S02]  /*09b0*/  @P0 IMAD.MOV.U32 R20, RZ, RZ, RZ ;  /* 0x000000ffff140224 */ /* 0x000fe400078e00ff */
[----:B------:R-:W-:Y:S01]  /*09c0*/  @P0 IMAD.MOV.U32 R21, RZ, RZ, R5 ;  /* 0x000000ffff150224 */ /* 0x000fe200078e0005 */
[----:B------:R-:W-:Y:S06]  /*09d0*/  BRA `(.L_x_4) ;  /* 0x0000000000147947 */ /* 0x000fec0003800000 */
.L_x_6:
[----:B------:R-:W-:Y:S01]  /*09e0*/  LOP3.LUT R21, R9, 0x80000, RZ, 0xfc, !PT ;  /* 0x0008000009157812 */ /* 0x000fe200078efcff */
[----:B------:R-:W-:Y:S01]  /*09f0*/  IMAD.MOV.U32 R20, RZ, RZ, R8 ;  /* 0x000000ffff147224 */ /* 0x000fe200078e0008 */
[----:B------:R-:W-:Y:S06]  /*0a00*/  BRA `(.L_x_4) ;  /* 0x0000000000087947 */ /* 0x000fec0003800000 */
.L_x_5:
[----:B------:R-:W-:Y:S01]  /*0a10*/  LOP3.LUT R21, R7, 0x80000, RZ, 0xfc, !PT ;  /* 0x0008000007157812 */ /* 0x000fe200078efcff */
[----:B------:R-:W-:-:S07]  /*0a20*/  IMAD.MOV.U32 R20, RZ, RZ, R6 ;  /* 0x000000ffff147224 */ /* 0x000fce00078e0006 */
.L_x_4:
[----:B------:R-:W-:-:S04]  /*0a30*/  IMAD.MOV.U32 R5, RZ, RZ, 0x0 ;  /* 0x00000000ff057424 */ /* 0x000fc800078e00ff */
[----:B------:R-:W-:Y:S05]  /*0a40*/  RET.REL.NODEC R4 `(_Z8init_newPdS_) ;  /* 0xfffffff4046c7950 */ /* 0x000fea0003c3ffff */
.L_x_7:
[----:B------:R-:W-:-:S00]  /*0a50*/  BRA `(.L_x_7) ;  /* 0xfffffffc00fc7947 */ /* 0x000fc0000383ffff */
[----:B------:R-:W-:-:S00]  /*0a60*/  NOP ;  /* 0x0000000000007918 */ /* 0x000fc00000000000 */
        /* <DEDUP_REMOVED lines=9> */
.L_x_149:


//--------------------- .text._Z6rotateiPdS_S_S_iPiS0_ --------------------------
	.section	.text._Z6rotateiPdS_S_S_iPiS0_,"ax",@progbits
	.align	128
        .global         _Z6rotateiPdS_S_S_iPiS0_
        .type           _Z6rotateiPdS_S_S_iPiS0_,@function
        .size           _Z6rotateiPdS_S_S_iPiS0_,(.L_x_152 - _Z6rotateiPdS_S_S_iPiS0_)
        .other          _Z6rotateiPdS_S_S_iPiS0_,@"STO_CUDA_ENTRY STV_DEFAULT"
_Z6rotateiPdS_S_S_iPiS0_:
.text._Z6rotateiPdS_S_S_iPiS0_:
[----:B------:R-:W0:Y:S08]  /*0000*/  LDC R1, c[0x0][0x37c] ;  /* 0x0000df00ff017b82 */ /* 0x000e300000000800 */
[----:B------:R-:W1:Y:S01]  /*0010*/  LDC.64 R4, c[0x4][0x10] ;  /* 0x01000400ff047b82 */ /* 0x000e620000000a00 */
[----:B------:R-:W1:Y:S01]  /*0020*/  LDCU.64 UR4, c[0x0][0x358] ;  /* 0x00006b00ff0477ac */ /* 0x000e620008000a00 */
[----:B0-----:R-:W-:Y:S01]  /*0030*/  VIADD R1, R1, 0xffffffd8 ;  /* 0xffffffd801017836 */ /* 0x001fe20000000000 */
[----:B-1----:R-:W2:Y:S05]  /*0040*/  LDG.E R3, desc[UR4][R4.64] ;  /* 0x0000000404037981 */ /* 0x002eaa000c1e1900 */
[----:B------:R-:W0:Y:S01]  /*0050*/  S2UR UR6, SR_CTAID.X ;  /* 0x00000000000679c3 */ /* 0x000e220000002500 */
[----:B------:R-:W0:Y:S07]  /*0060*/  S2R R2, SR_TID.X ;  /* 0x0000000000027919 */ /* 0x000e2e0000002100 */
[----:B------:R-:W0:Y:S02]  /*0070*/  LDC R7, c[0x0][0x360] ;  /* 0x0000d800ff077b82 */ /* 0x000e240000000800 */
[----:B0-----:R-:W-:-:S02]  /*0080*/  IMAD R2, R7, UR6, R2 ;  /* 0x0000000607027c24 */ /* 0x001fc4000f8e0202 */
[----:B--2---:R-:W-:-:S05]  /*0090*/  IMAD R7, R3, R3, RZ ;  /* 0x0000000303077224 */ /* 0x004fca00078e02ff */
[----:B------:R-:W-:-:S13]  /*00a0*/  ISETP.GE.AND P0, PT, R2, R7, PT ;  /* 0x000000070200720c */ /* 0x000fda0003f06270 */
[----:B------:R-:W-:Y:S05]  /*00b0*/  @P0 EXIT ;  /* 0x000000000000094d */ /* 0x000fea0003800000 */
[-C--:B------:R-:W-:Y:S01]  /*00c0*/  IABS R7, R3.reuse ;  /* 0x0000000300077213 */ /* 0x080fe20000000000 */
[----:B------:R-:W0:Y:S01]  /*00d0*/  LDC.64 R28, c[0x0][0x388] ;  /* 0x0000e200ff1c7b82 */ /* 0x000e220000000a00 */
[----:B------:R-:W-:Y:S02]  /*00e0*/  IABS R8, R2 ;  /* 0x0000000200087213 */ /* 0x000fe40000000000 */
[----:B------:R-:W1:Y:S01]  /*00f0*/  I2F.RP R0, R7 ;  /* 0x0000000700007306 */ /* 0x000e620000209400 */
[----:B------:R-:W-:-:S04]  /*0100*/  IABS R10, R3 ;  /* 0x00000003000a7213 */ /* 0x000fc80000000000 */
[----:B------:R-:W2:Y:S08]  /*0110*/  LDC.64 R26, c[0x0][0x390] ;  /* 0x0000e400ff1a7b82 */ /* 0x000eb00000000a00 */
[----:B------:R-:W3:Y:S01]  /*0120*/  LDC R12, c[0x0][0x3a8] ;  /* 0x0000ea00ff0c7b82 */ /* 0x000ee20000000800 */
[----:B-1----:R-:W1:Y:S02]  /*0130*/  MUFU.RCP R0, R0 ;  /* 0x0000000000007308 */ /* 0x002e640000001000 */
[----:B-1----:R-:W-:-:S02]  /*0140*/  VIADD R4, R0, 0xffffffe ;  /* 0x0ffffffe00047836 */ /* 0x002fc40000000000 */
[----:B------:R-:W-:-:S04]  /*0150*/  IMAD.MOV R0, RZ, RZ, -R10 ;  /* 0x000000ffff007224 */ /* 0x000fc800078e0a0a */
[----:B------:R1:W4:Y:S02]  /*0160*/  F2I.FTZ.U32.TRUNC.NTZ R5, R4 ;  /* 0x0000000400057305 */ /* 0x000324000021f000 */
[----:B-1----:R-:W-:Y:S02]  /*0170*/  IMAD.MOV.U32 R4, RZ, RZ, RZ ;  /* 0x000000ffff047224 */ /* 0x002fe400078e00ff */
[----:B----4-:R-:W-:-:S04]  /*0180*/  IMAD.MOV R6, RZ, RZ, -R5 ;  /* 0x000000ffff067224 */ /* 0x010fc800078e0a05 */
[----:B------:R-:W-:Y:S02]  /*0190*/  IMAD R9, R6, R7, RZ ;  /* 0x0000000706097224 */ /* 0x000fe400078e02ff */
[----:B------:R-:W-:Y:S02]  /*01a0*/  IMAD.MOV.U32 R6, RZ, RZ, R8 ;  /* 0x000000ffff067224 */ /* 0x000fe400078e0008 */
[----:B------:R-:W-:-:S06]  /*01b0*/  IMAD.HI.U32 R5, R5, R9, R4 ;  /* 0x0000000905057227 */ /* 0x000fcc00078e0004 */
[----:B------:R-:W-:-:S04]  /*01c0*/  IMAD.HI.U32 R5, R5, R6, RZ ;  /* 0x0000000605057227 */ /* 0x000fc800078e00ff */
[----:B------:R-:W-:-:S05]  /*01d0*/  IMAD R0, R5, R0, R6 ;  /* 0x0000000005007224 */ /* 0x000fca00078e0206 */
[----:B------:R-:W-:-:S13]  /*01e0*/  ISETP.GT.U32.AND P1, PT, R7, R0, PT ;  /* 0x000000000700720c */ /* 0x000fda0003f24070 */
[----:B------:R-:W-:Y:S02]  /*01f0*/  @!P1 IMAD.IADD R0, R0, 0x1, -R7 ;  /* 0x0000000100009824 */ /* 0x000fe400078e0a07 */
[----:B------:R-:W-:Y:S01]  /*0200*/  @!P1 VIADD R5, R5, 0x1 ;  /* 0x0000000105059836 */ /* 0x000fe20000000000 */
[----:B------:R-:W-:Y:S02]  /*0210*/  ISETP.NE.AND P1, PT, R3, RZ, PT ;  /* 0x000000ff0300720c */ /* 0x000fe40003f25270 */
[----:B------:R-:W-:Y:S02]  /*0220*/  ISETP.GE.U32.AND P0, PT, R0, R7, PT ;  /* 0x000000070000720c */ /* 0x000fe40003f06070 */
[----:B------:R-:W-:-:S04]  /*0230*/  LOP3.LUT R0, R2, R3, RZ, 0x3c, !PT ;  /* 0x0000000302007212 */ /* 0x000fc800078e3cff */
[----:B------:R-:W-:-:S07]  /*0240*/  ISETP.GE.AND P2, PT, R0, RZ, PT ;  /* 0x000000ff0000720c */ /* 0x000fce0003f46270 */
[----:B------:R-:W-:-:S06]  /*0250*/  @P0 VIADD R5, R5, 0x1 ;  /* 0x0000000105050836 */ /* 0x000fcc0000000000 */
[----:B------:R-:W-:Y:S01]  /*0260*/  @!P2 IMAD.MOV R5, RZ, RZ, -R5 ;  /* 0x000000ffff05a224 */ /* 0x000fe200078e0a05 */
[----:B------:R-:W-:-:S05]  /*0270*/  @!P1 LOP3.LUT R5, RZ, R3, RZ, 0x33, !PT ;  /* 0x00000003ff059212 */ /* 0x000fca00078e33ff */
[----:B------:R-:W-:Y:S02]  /*0280*/  IMAD.MOV R0, RZ, RZ, -R5 ;  /* 0x000000ffff007224 */ /* 0x000fe400078e0a05 */
[----:B0-----:R-:W-:-:S04]  /*0290*/  IMAD.WIDE R28, R5, 0x8, R28 ;  /* 0x00000008051c7825 */ /* 0x001fc800078e021c */
[----:B------:R-:W-:Y:S02]  /*02a0*/  IMAD R3, R3, R0, R2 ;  /* 0x0000000003037224 */ /* 0x000fe400078e0202 */
[----:B------:R-:W4:Y:S02]  /*02b0*/  LDG.E.64 R28, desc[UR4][R28.64] ;  /* 0x000000041c1c7981 */ /* 0x000f24000c1e1b00 */
[----:B--2---:R-:W-:-:S06]  /*02c0*/  IMAD.WIDE R26, R3, 0x8, R26 ;  /* 0x00000008031a7825 */ /* 0x004fcc00078e021a */
[----:B------:R-:W2:Y:S01]  /*02d0*/  LDG.E.64 R26, desc[UR4][R26.64] ;  /* 0x000000041a1a7981 */ /* 0x000ea2000c1e1b00 */
[----:B------:R-:W-:-:S05]  /*02e0*/  IMAD.MOV.U32 R3, RZ, RZ, -0x2 ;  /* 0xfffffffeff037424 */ /* 0x000fca00078e00ff */
[----:B---3--:R-:W-:-:S05]  /*02f0*/  VIADDMNMX.U32 R0, R12, R3, 0x2, PT ;  /* 0x000000020c007446 */ /* 0x008fca0003800003 */
[----:B------:R-:W-:-:S04]  /*0300*/  IMAD.SHL.U32 R0, R0, 0x4, RZ ;  /* 0x0000000400007824 */ /* 0x000fc800078e00ff */
[----:B------:R-:W0:Y:S01]  /*0310*/  LDC R10, c[0x2][R0] ;  /* 0x00800000000a7b82 */ /* 0x000e220000000800 */
[----:B------:R-:W-:Y:S01]  /*0320*/  BSSY.RECONVERGENT B0, `(.L_x_8) ;  /* 0x0000015000007945 */ /* 0x000fe20003800200 */
[----:B------:R-:W-:Y:S01]  /*0330*/  IMAD.MOV.U32 R3, RZ, RZ, RZ ;  /* 0x000000ffff037224 */ /* 0x000fe200078e00ff */
[----:B0-----:R-:W-:Y:S01]  /*0340*/  SHF.R.S32.HI R11, RZ, 0x1f, R10 ;  /* 0x0000001fff0b7819 */ /* 0x001fe2000001140a */
[----:B----4-:R-:W-:Y:S02]  /*0350*/  DMUL R6, R28, R28 ;  /* 0x0000001c1c067228 */ /* 0x010fe40000000000 */
[----:B--2---:R-:W-:-:S08]  /*0360*/  DMUL R8, R26, R26 ;  /* 0x0000001a1a087228 */ /* 0x004fd00000000000 */
[----:B------:R-:W-:-:S08]  /*0370*/  DADD R24, R6, R8 ;  /* 0x0000000006187229 */ /* 0x000fd00000000008 */
[----:B------:R-:W-:-:S06]  /*0380*/  DSETP.GT.AND P1, PT, R24, 1, PT ;  /* 0x3ff000001800742a */ /* 0x000fcc0003f24000 */
[----:B------:R-:W-:-:S08]  /*0390*/  PLOP3.LUT P0, PT, P1, PT, PT, 0x8, 0x80 ;  /* 0x000000000080781c */ /* 0x000fd00000f0e170 */
[----:B------:R-:W-:Y:S05]  /*03a0*/  @!P1 BRA `(.L_x_9) ;  /* 0x0000000000309947 */ /* 0x000fea0003800000 */
[----:B------:R-:W0:Y:S02]  /*03b0*/  LDC.64 R4, c[0x4][0x18] ;  /* 0x01000600ff047b82 */ /* 0x000e240000000a00 */
[----:B0-----:R-:W2:Y:S01]  /*03c0*/  LDG.E R4, desc[UR4][R4.64] ;  /* 0x0000000404047981 */ /* 0x001ea2000c1e1900 */
[----:B------:R-:W-:Y:S01]  /*03d0*/  IMAD.MOV.U32 R3, RZ, RZ, 0x1 ;  /* 0x00000001ff037424 */ /* 0x000fe200078e00ff */
[----:B--2---:R-:W-:-:S13]  /*03e0*/  ISETP.NE.AND P1, PT, R4, 0x8, PT ;  /* 0x000000080400780c */ /* 0x004fda0003f25270 */
[----:B------:R-:W-:Y:S05]  /*03f0*/  @P1 BRA `(.L_x_9) ;  /* 0x00000000001c1947 */ /* 0x000fea0003800000 */
[----:B------:R-:W0:Y:S01]  /*0400*/  S2R R0, SR_LANEID ;  /* 0x0000000000007919 */ /* 0x000e220000000000 */
[----:B------:R-:W1:Y:S01]  /*0410*/  LDC.64 R4, c[0x0][0x3b8] ;  /* 0x0000ee00ff047b82 */ /* 0x000e620000000a00 */
[----:B------:R-:W-:Y:S02]  /*0420*/  VOTEU.ANY UR6, UPT, PT ;  /* 0x0000000000067886 */ /* 0x000fe400038e0100 */
[----:B------:R-:W-:Y:S02]  /*0430*/  UFLO.U32 UR7, UR6 ;  /* 0x00000006000772bd */ /* 0x000fe400080e0000 */
[----:B------:R-:W1:Y:S04]  /*0440*/  POPC R13, UR6 ;  /* 0x00000006000d7d09 */ /* 0x000e680008000000 */
[----:B0-----:R-:W-:-:S13]  /*0450*/  ISETP.EQ.U32.AND P1, PT, R0, UR7, PT ;  /* 0x0000000700007c0c */ /* 0x001fda000bf22070 */
[----:B-1----:R0:W-:Y:S02]  /*0460*/  @P1 REDG.E.ADD.STRONG.GPU desc[UR4][R4.64], R13 ;  /* 0x0000000d0400198e */ /* 0x0021e4000c12e104 */
.L_x_9:
[----:B------:R-:W-:Y:S05]  /*0470*/  BSYNC.RECONVERGENT B0 ;  /* 0x0000000000007941 */ /* 0x000fea0003800200 */
.L_x_8:
[----:B------:R-:W-:Y:S05]  /*0480*/  BRX R10 -0x490                                                                   (*"BRANCH_TARGETS .L_x_108,.L_x_109,.L_x_110"*) ;  /* 0xfffffff80adc7949 */ /* 0x000fea000383ffff */
.L_x_110:
[----:B------:R-:W-:-:S13]  /*0490*/  ISETP.NE.AND P1, PT, R12, 0x1, PT ;  /* 0x000000010c00780c */ /* 0x000fda0003f25270 */
[----:B------:R-:W-:Y:S05]  /*04a0*/  @P1 BRA `(.L_x_10) ;  /* 0x0000002c004c1947 */ /* 0x000fea0003800000 */
[----:B0-----:R-:W-:Y:S01]  /*04b0*/  DADD R4, R6, 1 ;  /* 0x3ff0000006047429 */ /* 0x001fe20000000000 */
[----:B------:R-:W-:Y:S01]  /*04c0*/  BSSY.RECONVERGENT B0, `(.L_x_11) ;  /* 0x0000017000007945 */ /* 0x000fe20003800200 */
[----:B------:R-:W-:Y:S01]  /*04d0*/  IMAD.MOV.U32 R6, RZ, RZ, 0x1 ;  /* 0x00000001ff067424 */ /* 0x000fe200078e00ff */
[----:B------:R-:W-:-:S05]  /*04e0*/  DADD R30, R28, R28 ;  /* 0x000000001c1e7229 */ /* 0x000fca000000001c */
[----:B------:R-:W-:-:S05]  /*04f0*/  DADD R4, R8, R4 ;  /* 0x0000000008047229 */ /* 0x000fca0000000004 */
[----:B------:R-:W-:Y:S01]  /*0500*/  FSETP.GEU.AND P2, PT, |R31|, 6.5827683646048100446e-37, PT ;  /* 0x036000001f00780b */ /* 0x000fe20003f4e200 */
[----:B------:R-:W0:Y:S02]  /*0510*/  MUFU.RCP64H R7, R5 ;  /* 0x0000000500077308 */ /* 0x000e240000001800 */
        /* <DEDUP_REMOVED lines=13> */
[----:B------:R-:W-:-:S07]  /*05f0*/  IMAD.MOV.U32 R35, RZ, RZ, R5 ;  /* 0x000000ffff237224 */ /* 0x000fce00078e0005 */
[----:B------:R-:W-:Y:S05]  /*0600*/  CALL.REL.NOINC `($__internal_1_$__cuda_sm20_div_rn_f64_full) ;  /* 0x0000007000307944 */ /* 0x000fea0003c00000 */
[----:B------:R-:W-:Y:S02]  /*0610*/  IMAD.MOV.U32 R28, RZ, RZ, R40 ;  /* 0x000000ffff1c7224 */ /* 0x000fe400078e0028 */
[----:B------:R-:W-:-:S07]  /*0620*/  IMAD.MOV.U32 R29, RZ, RZ, R41 ;  /* 0x000000ffff1d7224 */ /* 0x000fce00078e0029 */
.L_x_12:
[----:B------:R-:W-:Y:S05]  /*0630*/  BSYNC.RECONVERGENT B0 ;  /* 0x0000000000007941 */ /* 0x000fea0003800200 */
.L_x_11:
[----:B------:R-:W0:Y:S01]  /*0640*/  MUFU.RCP64H R7, R5 ;  /* 0x0000000500077308 */ /* 0x000e220000001800 */
[----:B------:R-:W-:Y:S01]  /*0650*/  IMAD.MOV.U32 R6, RZ, RZ, 0x1 ;  /* 0x00000001ff067424 */ /* 0x000fe200078e00ff */
[----:B------:R-:W-:Y:S01]  /*0660*/  DADD R30, R26, R26 ;  /* 0x000000001a1e7229 */ /* 0x000fe2000000001a */
[----:B------:R-:W-:Y:S09]  /*0670*/  BSSY.RECONVERGENT B0, `(.L_x_13) ;  /* 0x0000013000007945 */ /* 0x000ff20003800200 */
[----:B------:R-:W-:Y:S01]  /*0680*/  FSETP.GEU.AND P2, PT, |R31|, 6.5827683646048100446e-37, PT ;  /* 0x036000001f00780b */ /* 0x000fe20003f4e200 */
        /* <DEDUP_REMOVED lines=17> */
.L_x_14:
[----:B------:R-:W-:Y:S05]  /*07a0*/  BSYNC.RECONVERGENT B0 ;  /* 0x0000000000007941 */ /* 0x000fea0003800200 */
.L_x_13:
[----:B------:R-:W-:Y:S05]  /*07b0*/  BRA `(.L_x_10) ;  /* 0x0000002800887947 */ /* 0x000fea0003800000 */
.L_x_108:
[----:B0-----:R-:W-:Y:S01]  /*07c0*/  IMAD.MOV.U32 R4, RZ, RZ, 0x0 ;  /* 0x00000000ff047424 */ /* 0x001fe200078e00ff */
[----:B------:R-:W-:Y:S01]  /*07d0*/  BSSY.RECONVERGENT B0, `(.L_x_15) ;  /* 0x0000019000007945 */ /* 0x000fe20003800200 */
[----:B------:R-:W-:Y:S02]  /*07e0*/  IMAD.MOV.U32 R5, RZ, RZ, 0x3fe00000 ;  /* 0x3fe00000ff057424 */ /* 0x000fe400078e00ff */
[----:B------:R-:W-:Y:S02]  /*07f0*/  IMAD.MOV.U32 R6, RZ, RZ, 0x0 ;  /* 0x00000000ff067424 */ /* 0x000fe400078e00ff */
[----:B------:R-:W-:Y:S02]  /*0800*/  IMAD.MOV.U32 R7, RZ, RZ, 0x3fe00000 ;  /* 0x3fe00000ff077424 */ /* 0x000fe400078e00ff */
[----:B------:R-:W-:-:S06]  /*0810*/  DFMA R38, R24, -R4, 1 ;  /* 0x3ff000001826742b */ /* 0x000fcc0000000804 */
[----:B------:R-:W0:Y:S04]  /*0820*/  MUFU.RSQ64H R31, R39 ;  /* 0x00000027001f7308 */ /* 0x000e280000001c00 */
[----:B------:R-:W-:-:S05]  /*0830*/  VIADD R30, R39, 0xfcb00000 ;  /* 0xfcb00000271e7836 */ /* 0x000fca0000000000 */
[----:B------:R-:W-:Y:S01]  /*0840*/  ISETP.GE.U32.AND P1, PT, R30, 0x7ca00000, PT ;  /* 0x7ca000001e00780c */ /* 0x000fe20003f26070 */
[----:B0-----:R-:W-:-:S08]  /*0850*/  DMUL R4, R30, R30 ;  /* 0x0000001e1e047228 */ /* 0x001fd00000000000 */
[----:B------:R-:W-:-:S08]  /*0860*/  DFMA R4, R38, -R4, 1 ;  /* 0x3ff000002604742b */ /* 0x000fd00000000804 */
[----:B------:R-:W-:Y:S02]  /*0870*/  DFMA R6, R4, 0.375, R6 ;  /* 0x3fd800000406782b */ /* 0x000fe40000000006 */
[----:B------:R-:W-:-:S08]  /*0880*/  DMUL R4, R30, R4 ;  /* 0x000000041e047228 */ /* 0x000fd00000000000 */
[----:B------:R-:W-:-:S08]  /*0890*/  DFMA R34, R6, R4, R30 ;  /* 0x000000040622722b */ /* 0x000fd0000000001e */
[----:B------:R-:W-:Y:S02]  /*08a0*/  DMUL R36, R38, R34 ;  /* 0x0000002226247228 */ /* 0x000fe40000000000 */
[----:B------:R-:W-:Y:S02]  /*08b0*/  VIADD R7, R35, 0xfff00000 ;  /* 0xfff0000023077836 */ /* 0x000fe40000000000 */
[----:B------:R-:W-:-:S04]  /*08c0*/  IMAD.MOV.U32 R6, RZ, RZ, R34 ;  /* 0x000000ffff067224 */ /* 0x000fc800078e0022 */
[----:B------:R-:W-:-:S08]  /*08d0*/  DFMA R32, R36, -R36, R38 ;  /* 0x800000242420722b */ /* 0x000fd00000000026 */
[----:B------:R-:W-:Y:S01]  /*08e0*/  DFMA R4, R32, R6, R36 ;  /* 0x000000062004722b */ /* 0x000fe20000000024 */
[----:B------:R-:W-:Y:S10]  /*08f0*/  @!P1 BRA `(.L_x_16) ;  /* 0x0000000000189947 */ /* 0x000ff40003800000 */
[----:B------:R-:W-:Y:S01]  /*0900*/  IMAD.MOV.U32 R31, RZ, RZ, R39 ;  /* 0x000000ffff1f7224 */ /* 0x000fe200078e0027 */
[----:B------:R-:W-:Y:S01]  /*0910*/  MOV R0, 0x940 ;  /* 0x0000094000007802 */ /* 0x000fe20000000f00 */
[----:B------:R-:W-:-:S07]  /*0920*/  IMAD.MOV.U32 R35, RZ, RZ, R7 ;  /* 0x000000ffff237224 */ /* 0x000fce00078e0007 */
[----:B------:R-:W-:Y:S05]  /*0930*/  CALL.REL.NOINC `($__internal_2_$__cuda_sm20_dsqrt_rn_f64_mediumpath_v1) ;  /* 0x0000007000d07944 */ /* 0x000fea0003c00000 */
[----:B------:R-:W-:Y:S02]  /*0940*/  IMAD.MOV.U32 R4, RZ, RZ, R40 ;  /* 0x000000ffff047224 */ /* 0x000fe400078e0028 */
[----:B------:R-:W-:-:S07]  /*0950*/  IMAD.MOV.U32 R5, RZ, RZ, R41 ;  /* 0x000000ffff057224 */ /* 0x000fce00078e0029 */
.L_x_16:
[----:B------:R-:W-:Y:S05]  /*0960*/  BSYNC.RECONVERGENT B0 ;  /* 0x0000000000007941 */ /* 0x000fea0003800200 */
.L_x_15:
[-C--:B------:R-:W-:Y:S01]  /*0970*/  DMUL R28, R28, R4.reuse ;  /* 0x000000041c1c7228 */ /* 0x080fe20000000000 */
[----:B------:R-:W-:Y:S01]  /*0980*/  UMOV UR6, 0x667f3bcd ;  /* 0x667f3bcd00067882 */ /* 0x000fe20000000000 */
[----:B------:R-:W-:Y:S01]  /*0990*/  DMUL R26, R26, R4 ;  /* 0x000000041a1a7228 */ /* 0x000fe20000000000 */
[----:B------:R-:W-:-:S05]  /*09a0*/  UMOV UR7, 0x3ff6a09e ;  /* 0x3ff6a09e00077882 */ /* 0x000fca0000000000 */
[----:B------:R-:W-:Y:S02]  /*09b0*/  DMUL R28, R28, UR6 ;  /* 0x000000061c1c7c28 */ /* 0x000fe40008000000 */
[----:B------:R-:W-:Y:S01]  /*09c0*/  DMUL R26, R26, UR6 ;  /* 0x000000061a1a7c28 */ /* 0x000fe20008000000 */
[----:B------:R-:W-:Y:S10]  /*09d0*/  BRA `(.L_x_10) ;  /* 0x0000002800007947 */ /* 0x000ff40003800000 */
.L_x_109:
[----:B------:R-:W-:Y:S01]  /*09e0*/  DMUL R26, R26, 5 ;  /* 0x401400001a1a7828 */ /* 0x000fe20000000000 */
[----:B------:R-:W-:Y:S01]  /*09f0*/  IMAD.MOV.U32 R6, RZ, RZ, 0x0 ;  /* 0x00000000ff067424 */ /* 0x000fe200078e00ff */
[----:B------:R-:W-:Y:S01]  /*0a00*/  DMUL R28, R28, 5 ;  /* 0x401400001c1c7828 */ /* 0x000fe20000000000 */
[----:B------:R-:W-:Y:S01]  /*0a10*/  IMAD.MOV.U32 R7, RZ, RZ, 0x3fe00000 ;  /* 0x3fe00000ff077424 */ /* 0x000fe200078e00ff */
[----:B------:R-:W-:Y:S04]  /*0a20*/  BSSY.RECONVERGENT B0, `(.L_x_17) ;  /* 0x0000017000007945 */ /* 0x000fe80003800200 */
[----:B0-----:R-:W-:-:S08]  /*0a30*/  DMUL R4, R26, R26 ;  /* 0x0000001a1a047228 */ /* 0x001fd00000000000 */
[----:B------:R-:W-:-:S06]  /*0a40*/  DFMA R38, R28, R28, R4 ;  /* 0x0000001c1c26722b */ /* 0x000fcc0000000004 */
        /* <DEDUP_REMOVED lines=14> */
[----:B------:R-:W-:Y:S01]  /*0b30*/  MOV R31, R39 ;  /* 0x00000027001f7202 */ /* 0x000fe20000000f00 */
[----:B------:R-:W-:Y:S01]  /*0b40*/  IMAD.MOV.U32 R35, RZ, RZ, R5 ;  /* 0x000000ffff237224 */ /* 0x000fe200078e0005 */
[----:B------:R-:W-:-:S07]  /*0b50*/  MOV R0, 0xb70 ;  /* 0x00000b7000007802 */ /* 0x000fce0000000f00 */
[----:B------:R-:W-:Y:S05]  /*0b60*/  CALL.REL.NOINC `($__internal_2_$__cuda_sm20_dsqrt_rn_f64_mediumpath_v1) ;  /* 0x0000007000447944 */ /* 0x000fea0003c00000 */
[----:B------:R-:W-:Y:S02]  /*0b70*/  IMAD.MOV.U32 R22, RZ, RZ, R40 ;  /* 0x000000ffff167224 */ /* 0x000fe400078e0028 */
[----:B------:R-:W-:-:S07]  /*0b80*/  IMAD.MOV.U32 R23, RZ, RZ, R41 ;  /* 0x000000ffff177224 */ /* 0x000fce00078e0029 */
.L_x_18:
[----:B------:R-:W-:Y:S05]  /*0b90*/  BSYNC.RECONVERGENT B0 ;  /* 0x0000000000007941 */ /* 0x000fea0003800200 */
.L_x_17:
[----:B------:R-:W-:Y:S01]  /*0ba0*/  DSETP.GT.AND P1, PT, |R22|, 1, PT ;  /* 0x3ff000001600742a */ /* 0x000fe20003f24200 */
[----:B------:R-:W-:Y:S01]  /*0bb0*/  BSSY.RECONVERGENT B0, `(.L_x_19) ;  /* 0x000000d000007945 */ /* 0x000fe20003800200 */
[----:B------:R-:W-:-:S10]  /*0bc0*/  DADD R8, -RZ, |R22| ;  /* 0x00000000ff087229 */ /* 0x000fd40000000516 */
[----:B------:R-:W-:Y:S02]  /*0bd0*/  IMAD.MOV.U32 R4, RZ, RZ, R8 ;  /* 0x000000ffff047224 */ /* 0x000fe400078e0008 */
[----:B------:R-:W-:Y:S01]  /*0be0*/  IMAD.MOV.U32 R5, RZ, RZ, R9 ;  /* 0x000000ffff057224 */ /* 0x000fe200078e0009 */
[----:B------:R-:W-:Y:S06]  /*0bf0*/  @!P1 BRA `(.L_x_20) ;  /* 0x0000000000209947 */ /* 0x000fec0003800000 */
[----:B------:R-:W0:Y:S01]  /*0c00*/  MUFU.RCP64H R5, R9 ;  /* 0x0000000900057308 */ /* 0x000e220000001800 */
[----:B------:R-:W-:Y:S01]  /*0c10*/  IMAD.MOV.U32 R4, RZ, RZ, RZ ;  /* 0x000000ffff047224 */ /* 0x000fe200078e00ff */
[----:B------:R-:W-:-:S05]  /*0c20*/  DSETP.NEU.AND P2, PT, |R22|, +INF , PT ;  /* 0x7ff000001600742a */ /* 0x000fca0003f4d200 */
[----:B0-----:R-:W-:-:S08]  /*0c30*/  DFMA R6, R4, -|R22|, 1 ;  /* 0x3ff000000406742b */ /* 0x001fd00000000c16 */
[----:B------:R-:W-:-:S08]  /*0c40*/  DFMA R6, R6, R6, R6 ;  /* 0x000000060606722b */ /* 0x000fd00000000006 */
[----:B------:R-:W-:-:S10]  /*0c50*/  DFMA R6, R4, R6, R4 ;  /* 0x000000060406722b */ /* 0x000fd40000000004 */
[----:B------:R-:W-:Y:S02]  /*0c60*/  FSEL R4, R6, RZ, P2 ;  /* 0x000000ff06047208 */ /* 0x000fe40001000000 */
[----:B------:R-:W-:-:S07]  /*0c70*/  FSEL R5, R7, RZ, P2 ;  /* 0x000000ff07057208 */ /* 0x000fce0001000000 */
.L_x_20:
[----:B------:R-:W-:Y:S05]  /*0c80*/  BSYNC.RECONVERGENT B0 ;  /* 0x0000000000007941 */ /* 0x000fea0003800200 */
.L_x_19:
[----:B------:R-:W-:Y:S01]  /*0c90*/  DMUL R6, R4, R4 ;  /* 0x0000000404067228 */ /* 0x000fe20000000000 */
[----:B------:R-:W-:Y:S01]  /*0ca0*/  IMAD.MOV.U32 R8, RZ, RZ, -0x2449a4b7 ;  /* 0xdbb65b49ff087424 */ /* 0x000fe200078e00ff */
[----:B------:R-:W-:Y:S01]  /*0cb0*/  UMOV UR6, 0x2a25ff7e ;  /* 0x2a25ff7e00067882 */ /* 0x000fe20000000000 */
[----:B------:R-:W-:Y:S01]  /*0cc0*/  IMAD.MOV.U32 R9, RZ, RZ, 0x3f2d3b63 ;  /* 0x3f2d3b63ff097424 */ /* 0x000fe200078e00ff */
[----:B------:R-:W-:Y:S01]  /*0cd0*/  UMOV UR7, 0x3ef53e1d ;  /* 0x3ef53e1d00077882 */ /* 0x000fe20000000000 */
[----:B------:R-:W-:Y:S04]  /*0ce0*/  BSSY.RECONVERGENT B0, `(.L_x_21) ;  /* 0x000005b000007945 */ /* 0x000fe80003800200 */
[----:B------:R-:W-:Y:S01]  /*0cf0*/  DFMA R8, R6, -UR6, R8 ;  /* 0x8000000606087c2b */ /* 0x000fe20008000008 */
[----:B------:R-:W-:Y:S01]  /*0d00*/  UMOV UR6, 0x8dde082e ;  /* 0x8dde082e00067882 */ /* 0x000fe20000000000 */
[----:B------:R-:W-:-:S06]  /*0d10*/  UMOV UR7, 0x3f531278 ;  /* 0x3f53127800077882 */ /* 0x000fcc0000000000 */
[----:B------:R-:W-:Y:S01]  /*0d20*/  DFMA R8, R6, R8, -UR6 ;  /* 0x8000000606087e2b */ /* 0x000fe20008000008 */
[----:B------:R-:W-:Y:S01]  /*0d30*/  UMOV UR6, 0xc8249315 ;  /* 0xc824931500067882 */ /* 0x000fe20000000000 */
[----:B------:R-:W-:-:S06]  /*0d40*/  UMOV UR7, 0x3f6f9690 ;  /* 0x3f6f969000077882 */ /* 0x000fcc0000000000 */
[----:B------:R-:W-:Y:S01]  /*0d50*/  DFMA R8, R6, R8, UR6 ;  /* 0x0000000606087e2b */ /* 0x000fe20008000008 */
        /* <DEDUP_REMOVED lines=47> */
[----:B------:R-:W-:-:S08]  /*1050*/  DMUL R8, R6, R8 ;  /* 0x0000000806087228 */ /* 0x000fd00000000000 */
[----:B------:R-:W-:-:S08]  /*1060*/  DFMA R8, R8, R4, R4 ;  /* 0x000000040808722b */ /* 0x000fd00000000004 */
[----:B------:R-:W-:-:S10]  /*1070*/  DADD R4, -R8, UR6 ;  /* 0x0000000608047e29 */ /* 0x000fd40008000100 */
[----:B------:R-:W-:Y:S02]  /*1080*/  FSEL R20, R4, R8, P1 ;  /* 0x0000000804147208 */ /* 0x000fe40000800000 */
[----:B------:R-:W-:-:S03]  /*1090*/  FSEL R21, R5, R9, P1 ;  /* 0x0000000905157208 */ /* 0x000fc60000800000 */
[----:B------:R-:W-:Y:S01]  /*10a0*/  IMAD.MOV.U32 R22, RZ, RZ, R20 ;  /* 0x000000ffff167224 */ /* 0x000fe200078e0014 */
[----:B------:R-:W-:Y:S02]  /*10b0*/  LOP3.LUT R23, R21, 0x80000000, R23, 0xb8, !PT ;  /* 0x8000000015177812 */ /* 0x000fe400078eb817 */
[----:B------:R-:W-:-:S14]  /*10c0*/  DSETP.NEU.AND P1, PT, |R20|, +INF , PT ;  /* 0x7ff000001400742a */ /* 0x000fdc0003f2d200 */
[----:B------:R-:W-:Y:S01]  /*10d0*/  @!P1 DMUL R16, RZ, R22 ;  /* 0x00000016ff109228 */ /* 0x000fe20000000000 */
[----:B------:R-:W-:Y:S01]  /*10e0*/  @!P1 IMAD.MOV.U32 R0, RZ, RZ, 0x1 ;  /* 0x00000001ff009424 */ /* 0x000fe200078e00ff */
[----:B------:R-:W-:Y:S09]  /*10f0*/  @!P1 BRA `(.L_x_22) ;  /* 0x0000000000649947 */ /* 0x000ff20003800000 */
[----:B------:R-:W-:Y:S01]  /*1100*/  UMOV UR6, 0x6dc9c883 ;  /* 0x6dc9c88300067882 */ /* 0x000fe20000000000 */
[----:B------:R-:W-:Y:S01]  /*1110*/  UMOV UR7, 0x3fe45f30 ;  /* 0x3fe45f3000077882 */ /* 0x000fe20000000000 */
[----:B------:R-:W-:Y:S01]  /*1120*/  DSETP.GE.AND P1, PT, |R20|, 2.14748364800000000000e+09, PT ;  /* 0x41e000001400742a */ /* 0x000fe20003f26200 */
[----:B------:R-:W-:Y:S01]  /*1130*/  BSSY.RECONVERGENT B1, `(.L_x_23) ;  /* 0x0000014000017945 */ /* 0x000fe20003800200 */
[----:B------:R-:W-:Y:S01]  /*1140*/  DMUL R4, R22, UR6 ;  /* 0x0000000616047c28 */ /* 0x000fe20008000000 */
[----:B------:R-:W-:Y:S01]  /*1150*/  UMOV UR6, 0x54442d18 ;  /* 0x54442d1800067882 */ /* 0x000fe20000000000 */
[----:B------:R-:W-:-:S04]  /*1160*/  UMOV UR7, 0x3ff921fb ;  /* 0x3ff921fb00077882 */ /* 0x000fc80000000000 */
[----:B------:R-:W0:Y:S08]  /*1170*/  F2I.F64 R0, R4 ;  /* 0x0000000400007311 */ /* 0x000e300000301100 */
[----:B0-----:R-:W0:Y:S02]  /*1180*/  I2F.F64 R16, R0 ;  /* 0x0000000000107312 */ /* 0x001e240000201c00 */
[----:B0-----:R-:W-:Y:S01]  /*1190*/  DFMA R6, R16, -UR6, R22 ;  /* 0x8000000610067c2b */ /* 0x001fe20008000016 */
[----:B------:R-:W-:Y:S01]  /*11a0*/  UMOV UR6, 0x33145c00 ;  /* 0x33145c0000067882 */ /* 0x000fe20000000000 */
[----:B------:R-:W-:-:S06]  /*11b0*/  UMOV UR7, 0x3c91a626 ;  /* 0x3c91a62600077882 */ /* 0x000fcc0000000000 */
[----:B------:R-:W-:Y:S01]  /*11c0*/  DFMA R6, R16, -UR6, R6 ;  /* 0x8000000610067c2b */ /* 0x000fe20008000006 */
[----:B------:R-:W-:Y:S01]  /*11d0*/  UMOV UR6, 0x252049c0 ;  /* 0x252049c000067882 */ /* 0x000fe20000000000 */
[----:B------:R-:W-:-:S06]  /*11e0*/  UMOV UR7, 0x397b839a ;  /* 0x397b839a00077882 */ /* 0x000fcc0000000000 */
[----:B------:R-:W-:Y:S01]  /*11f0*/  DFMA R16, R16, -UR6, R6 ;  /* 0x8000000610107c2b */ /* 0x000fe20008000006 */
[----:B------:R-:W-:Y:S10]  /*1200*/  @!P1 BRA `(.L_x_24) ;  /* 0x0000000000189947 */ /* 0x000ff40003800000 */
[----:B------:R-:W-:Y:S01]  /*1210*/  IMAD.MOV.U32 R4, RZ, RZ, R20 ;  /* 0x000000ffff047224 */ /* 0x000fe200078e0014 */
[----:B------:R-:W-:Y:S01]  /*1220*/  MOV R16, 0x1250 ;  /* 0x0000125000107802 */ /* 0x000fe20000000f00 */
[----:B------:R-:W-:-:S07]  /*1230*/  IMAD.MOV.U32 R14, RZ, RZ, R23 ;  /* 0x000000ffff0e7224 */ /* 0x000fce00078e0017 */
[----:B------:R-:W-:Y:S05]  /*1240*/  CALL.REL.NOINC `($_Z6rotateiPdS_S_S_iPiS0_$__internal_trig_reduction_slowpathd) ;  /* 0x0000006c00387944 */ /* 0x000fea0003c00000 */
[----:B------:R-:W-:Y:S02]  /*1250*/  IMAD.MOV.U32 R16, RZ, RZ, R14 ;  /* 0x000000ffff107224 */ /* 0x000fe400078e000e */
[----:B------:R-:W-:-:S07]  /*1260*/  IMAD.MOV.U32 R17, RZ, RZ, R15 ;  /* 0x000000ffff117224 */ /* 0x000fce00078e000f */
.L_x_24:
[----:B------:R-:W-:Y:S05]  /*1270*/  BSYNC.RECONVERGENT B1 ;  /* 0x0000000000017941 */ /* 0x000fea0003800200 */
.L_x_23:
[----:B------:R-:W-:-:S07]  /*1280*/  VIADD R0, R0, 0x1 ;  /* 0x0000000100007836 */ /* 0x000fce0000000000 */
.L_x_22:
[----:B------:R-:W-:Y:S05]  /*1290*/  BSYNC.RECONVERGENT B0 ;  /* 0x0000000000007941 */ /* 0x000fea0003800200 */
.L_x_21:
[----:B------:R-:W0:Y:S01]  /*12a0*/  LDCU.64 UR6, c[0x4][0x80] ;  /* 0x01001000ff0677ac */ /* 0x000e220008000a00 */
[----:B------:R-:W-:-:S05]  /*12b0*/  IMAD.SHL.U32 R4, R0, 0x40, RZ ;  /* 0x0000004000047824 */ /* 0x000fca00078e00ff */
[----:B------:R-:W-:-:S04]  /*12c0*/  LOP3.LUT R4, R4, 0x40, RZ, 0xc0, !PT ;  /* 0x0000004004047812 */ /* 0x000fc800078ec0ff */
[----:B0-----:R-:W-:-:S05]  /*12d0*/  IADD3 R18, P1, PT, R4, UR6, RZ ;  /* 0x0000000604127c10 */ /* 0x001fca000ff3e0ff */
[----:B------:R-:W-:-:S05]  /*12e0*/  IMAD.X R19, RZ, RZ, UR7, P1 ;  /* 0x00000007ff137e24 */ /* 0x000fca00088e06ff */
[----:B------:R-:W2:Y:S04]  /*12f0*/  LDG.E.128.CONSTANT R4, desc[UR4][R18.64] ;  /* 0x0000000412047981 */ /* 0x000ea8000c1e9d00 */
[----:B------:R-:W3:Y:S04]  /*1300*/  LDG.E.128.CONSTANT R8, desc[UR4][R18.64+0x10] ;  /* 0x0000100412087981 */ /* 0x000ee8000c1e9d00 */
[----:B------:R-:W4:Y:S01]  /*1310*/  LDG.E.128.CONSTANT R12, desc[UR4][R18.64+0x20] ;  /* 0x00002004120c7981 */ /* 0x000f22000c1e9d00 */
[----:B------:R-:W-:Y:S01]  /*1320*/  LOP3.LUT R30, R0, 0x1, RZ, 0xc0, !PT ;  /* 0x00000001001e7812 */ /* 0x000fe200078ec0ff */
[----:B------:R-:W-:Y:S01]  /*1330*/  IMAD.MOV.U32 R32, RZ, RZ, 0x20fd8164 ;  /* 0x20fd8164ff207424 */ /* 0x000fe200078e00ff */
[----:B------:R-:W-:Y:S01]  /*1340*/  BSSY.RECONVERGENT B0, `(.L_x_25) ;  /* 0x0000086000007945 */ /* 0x000fe20003800200 */
[----:B------:R-:W-:Y:S01]  /*1350*/  IMAD.MOV.U32 R33, RZ, RZ, 0x3da8ff83 ;  /* 0x3da8ff83ff217424 */ /* 0x000fe200078e00ff */
[----:B------:R-:W-:Y:S01]  /*1360*/  ISETP.NE.U32.AND P1, PT, R30, 0x1, PT ;  /* 0x000000011e00780c */ /* 0x000fe20003f25070 */
[----:B------:R-:W-:-:S03]  /*1370*/  DMUL R30, R16, R16 ;  /* 0x00000010101e7228 */ /* 0x000fc60000000000 */
[----:B------:R-:W-:Y:S02]  /*1380*/  FSEL R32, R32, -8.06006814911005101289e+34, !P1 ;  /* 0xf9785eba20207808 */ /* 0x000fe40004800000 */
[----:B------:R-:W-:-:S06]  /*1390*/  FSEL R33, -R33, 0.11223486810922622681, !P1 ;  /* 0x3de5db6521217808 */ /* 0x000fcc0004800100 */
[----:B--2---:R-:W-:-:S08]  /*13a0*/  DFMA R4, R30, R32, R4 ;  /* 0x000000201e04722b */ /* 0x004fd00000000004 */
[----:B------:R-:W-:-:S08]  /*13b0*/  DFMA R4, R30, R4, R6 ;  /* 0x000000041e04722b */ /* 0x000fd00000000006 */
[----:B---3--:R-:W-:-:S08]  /*13c0*/  DFMA R4, R30, R4, R8 ;  /* 0x000000041e04722b */ /* 0x008fd00000000008 */
[----:B------:R-:W-:-:S08]  /*13d0*/  DFMA R4, R30, R4, R10 ;  /* 0x000000041e04722b */ /* 0x000fd0000000000a */
[----:B----4-:R-:W-:-:S08]  /*13e0*/  DFMA R4, R30, R4, R12 ;  /* 0x000000041e04722b */ /* 0x010fd0000000000c */
[----:B------:R-:W-:-:S08]  /*13f0*/  DFMA R4, R30, R4, R14 ;  /* 0x000000041e04722b */ /* 0x000fd0000000000e */
[----:B------:R-:W-:Y:S02]  /*1400*/  DFMA R16, R4, R16, R16 ;  /* 0x000000100410722b */ /* 0x000fe40000000010 */
[----:B------:R-:W-:-:S10]  /*1410*/  DFMA R4, R30, R4, 1 ;  /* 0x3ff000001e04742b */ /* 0x000fd40000000004 */
[----:B------:R-:W-:Y:S02]  /*1420*/  FSEL R6, R4, R16, !P1 ;  /* 0x0000001004067208 */ /* 0x000fe40004800000 */
[----:B------:R-:W-:Y:S02]  /*1430*/  FSEL R7, R5, R17, !P1 ;  /* 0x0000001105077208 */ /* 0x000fe40004800000 */
[----:B------:R-:W-:-:S04]  /*1440*/  LOP3.LUT P1, RZ, R0, 0x2, RZ, 0xc0, !PT ;  /* 0x0000000200ff7812 */ /* 0x000fc8000782c0ff */
[----:B------:R-:W-:-:S10]  /*1450*/  DADD R4, RZ, -R6 ;  /* 0x00000000ff047229 */ /* 0x000fd40000000806 */
[----:B------:R-:W-:Y:S02]  /*1460*/  FSEL R13, R7, R5, !P1 ;  /* 0x00000005070d7208 */ /* 0x000fe40004800000 */
[----:B------:R-:W-:Y:S02]  /*1470*/  FSEL R12, R6, R4, !P1 ;  /* 0x00000004060c7208 */ /* 0x000fe40004800000 */
[----:B------:R-:W-:-:S13]  /*1480*/  FSETP.GEU.AND P2, PT, |R13|, 1.7687499523162841797, PT ;  /* 0x3fe266660d00780b */ /* 0x000fda0003f4e200 */
[----:B------:R-:W-:Y:S05]  /*1490*/  @P2 BRA `(.L_x_26) ;  /* 0x0000000000a82947 */ /* 0x000fea0003800000 */
[----:B------:R-:W-:Y:S01]  /*14a0*/  DMUL R4, R12, R12 ;  /* 0x0000000c0c047228 */ /* 0x000fe20000000000 */
[----:B------:R-:W-:Y:S01]  /*14b0*/  IMAD.MOV.U32 R6, RZ, RZ, 0x180754af ;  /* 0x180754afff067424 */ /* 0x000fe200078e00ff */
[----:B------:R-:W-:Y:S01]  /*14c0*/  UMOV UR6, 0xdc1895e9 ;  /* 0xdc1895e900067882 */ /* 0x000fe20000000000 */
[----:B------:R-:W-:Y:S01]  /*14d0*/  IMAD.MOV.U32 R7, RZ, RZ, 0x3fb3823b ;  /* 0x3fb3823bff077424 */ /* 0x000fe200078e00ff */
[----:B------:R-:W-:-:S05]  /*14e0*/  UMOV UR7, 0x3fb0066b ;  /* 0x3fb0066b00077882 */ /* 0x000fca0000000000 */
[----:B------:R-:W-:Y:S01]  /*14f0*/  DFMA R6, R4, UR6, -R6 ;  /* 0x0000000604067c2b */ /* 0x000fe20008000806 */
        /* <DEDUP_REMOVED lines=32> */
[----:B------:R-:W-:-:S08]  /*1700*/  DFMA R6, R4, R6, UR6 ;  /* 0x0000000604067e2b */ /* 0x000fd00008000006 */
[----:B------:R-:W-:-:S08]  /*1710*/  DMUL R6, R4, R6 ;  /* 0x0000000604067228 */ /* 0x000fd00000000000 */
[----:B------:R-:W-:Y:S01]  /*1720*/  DFMA R12, R12, R6, R12 ;  /* 0x000000060c0c722b */ /* 0x000fe2000000000c */
[----:B------:R-:W-:Y:S10]  /*1730*/  BRA `(.L_x_27) ;  /* 0x0000000400187947 */ /* 0x000ff40003800000 */
.L_x_26:
[----:B------:R-:W-:Y:S01]  /*1740*/  IMAD.MOV.U32 R4, RZ, RZ, 0x0 ;  /* 0x00000000ff047424 */ /* 0x000fe200078e00ff */
[----:B------:R-:W-:Y:S01]  /*1750*/  UMOV UR6, 0xdc1895e9 ;  /* 0xdc1895e900067882 */ /* 0x000fe20000000000 */
[----:B------:R-:W-:Y:S01]  /*1760*/  IMAD.MOV.U32 R5, RZ, RZ, 0x3fe00000 ;  /* 0x3fe00000ff057424 */ /* 0x000fe200078e00ff */
[----:B------:R-:W-:Y:S01]  /*1770*/  UMOV UR7, 0x3fb0066b ;  /* 0x3fb0066b00077882 */ /* 0x000fe20000000000 */
[----:B------:R-:W-:Y:S01]  /*1780*/  IMAD.MOV.U32 R6, RZ, RZ, 0x180754af ;  /* 0x180754afff067424 */ /* 0x000fe200078e00ff */
[----:B------:R-:W-:Y:S01]  /*1790*/  UMOV UR8, 0x54442d18 ;  /* 0x54442d1800087882 */ /* 0x000fe20000000000 */
[----:B------:R-:W-:Y:S01]  /*17a0*/  IMAD.MOV.U32 R7, RZ, RZ, 0x3fb3823b ;  /* 0x3fb3823bff077424 */ /* 0x000fe200078e00ff */
[----:B------:R-:W-:Y:S01]  /*17b0*/  UMOV UR9, 0x3fe921fb ;  /* 0x3fe921fb00097882 */ /* 0x000fe20000000000 */
[----:B------:R-:W-:-:S08]  /*17c0*/  DFMA R4, |R12|, -R4, 0.5 ;  /* 0x3fe000000c04742b */ /* 0x000fd00000000a04 */
[C---:B------:R-:W-:Y:S01]  /*17d0*/  DFMA R6, R4.reuse, UR6, -R6 ;  /* 0x0000000604067c2b */ /* 0x040fe20008000806 */
[----:B------:R-:W-:Y:S01]  /*17e0*/  UMOV UR6, 0xcc2f79ae ;  /* 0xcc2f79ae00067882 */ /* 0x000fe20000000000 */
[----:B------:R-:W-:Y:S01]  /*17f0*/  UMOV UR7, 0x3fb11e52 ;  /* 0x3fb11e5200077882 */ /* 0x000fe20000000000 */
[----:B------:R-:W-:Y:S01]  /*1800*/  ISETP.GE.AND P2, PT, R5, RZ, PT ;  /* 0x000000ff0500720c */ /* 0x000fe20003f46270 */
[----:B------:R-:W-:-:S04]  /*1810*/  DSETP.NE.AND P1, PT, R4, RZ, PT ;  /* 0x000000ff0400722a */ /* 0x000fc80003f25000 */
[----:B------:R-:W-:Y:S01]  /*1820*/  DFMA R6, R4, R6, UR6 ;  /* 0x0000000604067e2b */ /* 0x000fe20008000006 */
[----:B------:R-:W-:Y:S01]  /*1830*/  UMOV UR6, 0x3526861b ;  /* 0x3526861b00067882 */ /* 0x000fe20000000000 */
[----:B------:R-:W-:-:S06]  /*1840*/  UMOV UR7, 0x3f924eaf ;  /* 0x3f924eaf00077882 */ /* 0x000fcc0000000000 */
[----:B------:R-:W-:Y:S01]  /*1850*/  DFMA R8, R4, R6, -UR6 ;  /* 0x8000000604087e2b */ /* 0x000fe20008000006 */
[----:B------:R-:W-:Y:S01]  /*1860*/  UMOV UR6, 0xa31e6cb7 ;  /* 0xa31e6cb700067882 */ /* 0x000fe20000000000 */
[----:B------:R-:W0:Y:S01]  /*1870*/  MUFU.RSQ64H R7, R5 ;  /* 0x0000000500077308 */ /* 0x000e220000001c00 */
[----:B------:R-:W-:Y:S01]  /*1880*/  UMOV UR7, 0x3f91df02 ;  /* 0x3f91df0200077882 */ /* 0x000fe20000000000 */
[----:B------:R-:W-:-:S04]  /*1890*/  IMAD.MOV.U32 R6, RZ, RZ, RZ ;  /* 0x000000ffff067224 */ /* 0x000fc800078e00ff */
[----:B------:R-:W-:Y:S01]  /*18a0*/  DFMA R8, R4, R8, UR6 ;  /* 0x0000000604087e2b */ /* 0x000fe20008000008 */
[----:B------:R-:W-:Y:S01]  /*18b0*/  UMOV UR6, 0xb0eec6cc ;  /* 0xb0eec6cc00067882 */ /* 0x000fe20000000000 */
[----:B------:R-:W-:-:S06]  /*18c0*/  UMOV UR7, 0x3f847d18 ;  /* 0x3f847d1800077882 */ /* 0x000fcc0000000000 */
[C---:B------:R-:W-:Y:S01]  /*18d0*/  DFMA R8, R4.reuse, R8, UR6 ;  /* 0x0000000604087e2b */ /* 0x040fe20008000008 */
[----:B------:R-:W-:Y:S01]  /*18e0*/  UMOV UR6, 0x61ba53b0 ;  /* 0x61ba53b000067882 */ /* 0x000fe20000000000 */
[----:B------:R-:W-:Y:S01]  /*18f0*/  UMOV UR7, 0x3f8d0af9 ;  /* 0x3f8d0af900077882 */ /* 0x000fe20000000000 */
[----:B0-----:R-:W-:-:S05]  /*1900*/  DMUL R10, R4, R6 ;  /* 0x00000006040a7228 */ /* 0x001fca0000000000 */
[----:B------:R-:W-:Y:S01]  /*1910*/  DFMA R16, R4, R8, UR6 ;  /* 0x0000000604107e2b */ /* 0x000fe20008000008 */
[----:B------:R-:W-:Y:S01]  /*1920*/  UMOV UR6, 0x34cf1c48 ;  /* 0x34cf1c4800067882 */ /* 0x000fe20000000000 */
[----:B------:R-:W-:Y:S01]  /*1930*/  VIADD R9, R7, 0xfff00000 ;  /* 0xfff0000007097836 */ /* 0x000fe20000000000 */
[----:B------:R-:W-:Y:S01]  /*1940*/  DFMA R14, R10, -R10, R4 ;  /* 0x8000000a0a0e722b */ /* 0x000fe20000000004 */
[----:B------:R-:W-:Y:S01]  /*1950*/  UMOV UR7, 0x3f91bf77 ;  /* 0x3f91bf7700077882 */ /* 0x000fe20000000000 */
[----:B------:R-:W-:-:S03]  /*1960*/  IMAD.MOV.U32 R8, RZ, RZ, RZ ;  /* 0x000000ffff087224 */ /* 0x000fc600078e00ff */
[----:B------:R-:W-:Y:S01]  /*1970*/  DFMA R16, R4, R16, UR6 ;  /* 0x0000000604107e2b */ /* 0x000fe20008000010 */
[----:B------:R-:W-:Y:S01]  /*1980*/  UMOV UR6, 0x83144ef7 ;  /* 0x83144ef700067882 */ /* 0x000fe20000000000 */
[----:B------:R-:W-:Y:S01]  /*1990*/  UMOV UR7, 0x3f96e914 ;  /* 0x3f96e91400077882 */ /* 0x000fe20000000000 */
[----:B------:R-:W-:-:S05]  /*19a0*/  DFMA R14, R8, R14, R10 ;  /* 0x0000000e080e722b */ /* 0x000fca000000000a */
[----:B------:R-:W-:Y:S01]  /*19b0*/  DFMA R16, R4, R16, UR6 ;  /* 0x0000000604107e2b */ /* 0x000fe20008000010 */
[----:B------:R-:W-:Y:S01]  /*19c0*/  UMOV UR6, 0xa4f9f81 ;  /* 0x0a4f9f8100067882 */ /* 0x000fe20000000000 */
[----:B------:R-:W-:Y:S01]  /*19d0*/  UMOV UR7, 0x3f9f1c6e ;  /* 0x3f9f1c6e00077882 */ /* 0x000fe20000000000 */
[-C--:B------:R-:W-:Y:S02]  /*19e0*/  DFMA R6, R6, -R14.reuse, 1 ;  /* 0x3ff000000606742b */ /* 0x080fe4000000080e */
[----:B------:R-:W-:-:S03]  /*19f0*/  DFMA R10, R14, -R14, R4 ;  /* 0x8000000e0e0a722b */ /* 0x000fc60000000004 */
[----:B------:R-:W-:Y:S01]  /*1a00*/  DFMA R16, R4, R16, UR6 ;  /* 0x0000000604107e2b */ /* 0x000fe20008000010 */
[----:B------:R-:W-:Y:S01]  /*1a10*/  UMOV UR6, 0xc27fa92b ;  /* 0xc27fa92b00067882 */ /* 0x000fe20000000000 */
[----:B------:R-:W-:Y:S01]  /*1a20*/  UMOV UR7, 0x3fa6db6d ;  /* 0x3fa6db6d00077882 */ /* 0x000fe20000000000 */
[----:B------:R-:W-:-:S05]  /*1a30*/  DFMA R6, R8, R6, R8 ;  /* 0x000000060806722b */ /* 0x000fca0000000008 */
[----:B------:R-:W-:Y:S01]  /*1a40*/  DFMA R16, R4, R16, UR6 ;  /* 0x0000000604107e2b */ /* 0x000fe20008000010 */
[----:B------:R-:W-:Y:S01]  /*1a50*/  UMOV UR6, 0x3320f91b ;  /* 0x3320f91b00067882 */ /* 0x000fe20000000000 */
[----:B------:R-:W-:Y:S01]  /*1a60*/  UMOV UR7, 0x3fb33333 ;  /* 0x3fb3333300077882 */ /* 0x000fe20000000000 */
[----:B------:R-:W-:-:S05]  /*1a70*/  DFMA R6, R6, R10, R14 ;  /* 0x0000000a0606722b */ /* 0x000fca000000000e */
[----:B------:R-:W-:Y:S01]  /*1a80*/  DFMA R16, R4, R16, UR6 ;  /* 0x0000000604107e2b */ /* 0x000fe20008000010 */
[----:B------:R-:W-:Y:S01]  /*1a90*/  UMOV UR6, 0x55555f4d ;  /* 0x55555f4d00067882 */ /* 0x000fe20000000000 */
[----:B------:R-:W-:-:S03]  /*1aa0*/  UMOV UR7, 0x3fc55555 ;  /* 0x3fc5555500077882 */ /* 0x000fc60000000000 */
[----:B------:R-:W-:Y:S02]  /*1ab0*/  FSEL R9, R6, RZ, P2 ;  /* 0x000000ff06097208 */ /* 0x000fe40001000000 */
[----:B------:R-:W-:Y:S01]  /*1ac0*/  FSEL R7, R7, -QNAN , P2 ;  /* 0xfff8000007077808 */ /* 0x000fe20001000000 */
[----:B------:R-:W-:Y:S01]  /*1ad0*/  DFMA R16, R4, R16, UR6 ;  /* 0x0000000604107e2b */ /* 0x000fe20008000010 */
[----:B------:R-:W-:Y:S01]  /*1ae0*/  FSEL R6, R9, R4, P1 ;  /* 0x0000000409067208 */ /* 0x000fe20000800000 */
[----:B------:R-:W-:Y:S01]  /*1af0*/  UMOV UR6, 0x33145c07 ;  /* 0x33145c0700067882 */ /* 0x000fe20000000000 */
[----:B------:R-:W-:Y:S01]  /*1b00*/  FSEL R7, R7, R5, P1 ;  /* 0x0000000507077208 */ /* 0x000fe20000800000 */
[----:B------:R-:W-:-:S04]  /*1b10*/  UMOV UR7, 0x3c91a626 ;  /* 0x3c91a62600077882 */ /* 0x000fc80000000000 */
[----:B------:R-:W-:Y:S02]  /*1b20*/  DMUL R16, R4, R16 ;  /* 0x0000001004107228 */ /* 0x000fe40000000000 */
[----:B------:R-:W-:-:S08]  /*1b30*/  DMUL R6, R6, -2 ;  /* 0xc000000006067828 */ /* 0x000fd00000000000 */
[----:B------:R-:W-:Y:S02]  /*1b40*/  DADD R4, R6, UR8 ;  /* 0x0000000806047e29 */ /* 0x000fe40008000000 */
[----:B------:R-:W-:-:S08]  /*1b50*/  DFMA R16, R16, R6, UR6 ;  /* 0x0000000610107e2b */ /* 0x000fd00008000006 */
[----:B------:R-:W-:-:S08]  /*1b60*/  DADD R4, R16, R4 ;  /* 0x0000000010047229 */ /* 0x000fd00000000004 */
[----:B------:R-:W-:-:S10]  /*1b70*/  DADD R4, R4, UR8 ;  /* 0x0000000804047e29 */ /* 0x000fd40008000000 */
[----:B------:R-:W-:Y:S01]  /*1b80*/  LOP3.LUT R13, R5, 0x80000000, R13, 0xb8, !PT ;  /* 0x80000000050d7812 */ /* 0x000fe200078eb80d */
[----:B------:R-:W-:-:S07]  /*1b90*/  IMAD.MOV.U32 R12, RZ, RZ, R4 ;  /* 0x000000ffff0c7224 */ /* 0x000fce00078e0004 */
.L_x_27:
[----:B------:R-:W-:Y:S05]  /*1ba0*/  BSYNC.RECONVERGENT B0 ;  /* 0x0000000000007941 */ /* 0x000fea0003800200 */
.L_x_25:
[----:B------:R-:W-:Y:S01]  /*1bb0*/  DSETP.NEU.AND P1, PT, |R20|, +INF , PT ;  /* 0x7ff000001400742a */ /* 0x000fe20003f2d200 */
[----:B------:R-:W-:-:S13]  /*1bc0*/  BSSY.RECONVERGENT B0, `(.L_x_28) ;  /* 0x0000018000007945 */ /* 0x000fda0003800200 */
[----:B------:R-:W-:Y:S01]  /*1bd0*/  @!P1 DMUL R14, RZ, R22 ;  /* 0x00000016ff0e9228 */ /* 0x000fe20000000000 */
[----:B------:R-:W-:Y:S01]  /*1be0*/  @!P1 IMAD.MOV.U32 R0, RZ, RZ, RZ ;  /* 0x000000ffff009224 */ /* 0x000fe200078e00ff */
[----:B------:R-:W-:Y:S09]  /*1bf0*/  @!P1 BRA `(.L_x_29) ;  /* 0x0000000000509947 */ /* 0x000ff20003800000 */
[----:B------:R-:W-:Y:S01]  /*1c00*/  UMOV UR6, 0x6dc9c883 ;  /* 0x6dc9c88300067882 */ /* 0x000fe20000000000 */
[----:B------:R-:W-:Y:S01]  /*1c10*/  UMOV UR7, 0x3fe45f30 ;  /* 0x3fe45f3000077882 */ /* 0x000fe20000000000 */
[----:B------:R-:W-:Y:S02]  /*1c20*/  DSETP.GE.AND P1, PT, |R20|, 2.14748364800000000000e+09, PT ;  /* 0x41e000001400742a */ /* 0x000fe40003f26200 */
        /* <DEDUP_REMOVED lines=17> */
.L_x_29:
[----:B------:R-:W-:Y:S05]  /*1d40*/  BSYNC.RECONVERGENT B0 ;  /* 0x0000000000007941 */ /* 0x000fea0003800200 */
.L_x_28:
        /* <DEDUP_REMOVED lines=18> */
[----:B---3--:R-:W-:Y:S01]  /*1e70*/  DFMA R4, R22, R8, R4 ;  /* 0x000000081604722b */ /* 0x008fe20000000004 */
[----:B------:R-:W-:-:S07]  /*1e80*/  MOV R8, 0x1 ;  /* 0x0000000100087802 */ /* 0x000fce0000000f00 */
        /* <DEDUP_REMOVED lines=10> */
[----:B------:R-:W-:-:S06]  /*1f30*/  FSEL R7, R7, R5, !P1 ;  /* 0x0000000507077208 */ /* 0x000fcc0004800000 */
[-C--:B------:R-:W-:Y:S02]  /*1f40*/  DMUL R4, R28, R6.reuse ;  /* 0x000000061c047228 */ /* 0x080fe40000000000 */
[----:B------:R-:W-:-:S06]  /*1f50*/  DMUL R6, R26, -R6 ;  /* 0x800000061a067228 */ /* 0x000fcc0000000000 */
[----:B------:R-:W-:Y:S02]  /*1f60*/  DADD R16, -RZ, |R4| ;  /* 0x00000000ff107229 */ /* 0x000fe40000000504 */
[--C-:B------:R-:W-:Y:S02]  /*1f70*/  DADD R18, -RZ, |R6|.reuse ;  /* 0x00000000ff127229 */ /* 0x100fe40000000506 */
[----:B------:R-:W-:-:S08]  /*1f80*/  DSETP.GT.AND P2, PT, |R4|, |R6|, PT ;  /* 0x400000060400722a */ /* 0x000fd00003f44200 */
[----:B------:R-:W-:Y:S02]  /*1f90*/  FSEL R11, R17, R19, P2 ;  /* 0x00000013110b7208 */ /* 0x000fe40001000000 */
[----:B------:R-:W-:Y:S02]  /*1fa0*/  FSEL R10, R16, R18, P2 ;  /* 0x00000012100a7208 */ /* 0x000fe40001000000 */
[----:B------:R-:W0:Y:S01]  /*1fb0*/  MUFU.RCP64H R9, R11 ;  /* 0x0000000b00097308 */ /* 0x000e220000001800 */
[----:B------:R-:W-:Y:S02]  /*1fc0*/  FSEL R30, R18, R16, P2 ;  /* 0x00000010121e7208 */ /* 0x000fe40001000000 */
[----:B------:R-:W-:-:S04]  /*1fd0*/  FSEL R31, R19, R17, P2 ;  /* 0x00000011131f7208 */ /* 0x000fc80001000000 */
        /* <DEDUP_REMOVED lines=18> */
.L_x_31:
[----:B------:R-:W-:Y:S05]  /*2100*/  BSYNC.RECONVERGENT B0 ;  /* 0x0000000000007941 */ /* 0x000fea0003800200 */
.L_x_30:
[----:B------:R-:W-:Y:S01]  /*2110*/  DMUL R14, R8, R8 ;  /* 0x00000008080e7228 */ /* 0x000fe20000000000 */
[----:B------:R-:W-:Y:S01]  /*2120*/  IMAD.MOV.U32 R16, RZ, RZ, -0x2449a4b7 ;  /* 0xdbb65b49ff107424 */ /* 0x000fe200078e00ff */
[----:B------:R-:W-:Y:S01]  /*2130*/  UMOV UR6, 0x2a25ff7e ;  /* 0x2a25ff7e00067882 */ /* 0x000fe20000000000 */
[----:B------:R-:W-:Y:S01]  /*2140*/  IMAD.MOV.U32 R17, RZ, RZ, 0x3f2d3b63 ;  /* 0x3f2d3b63ff117424 */ /* 0x000fe200078e00ff */
[----:B------:R-:W-:Y:S01]  /*2150*/  UMOV UR7, 0x3ef53e1d ;  /* 0x3ef53e1d00077882 */ /* 0x000fe20000000000 */
[----:B------:R-:W-:Y:S01]  /*2160*/  ISETP.GE.AND P3, PT, R7, RZ, PT ;  /* 0x000000ff0700720c */ /* 0x000fe20003f66270 */
[----:B------:R-:W-:Y:S01]  /*2170*/  DSETP.NEU.AND P4, PT, R10, RZ, PT ;  /* 0x000000ff0a00722a */ /* 0x000fe20003f8d000 */
[----:B------:R-:W-:Y:S01]  /*2180*/  @P2 IMAD.MOV.U32 R18, RZ, RZ, 0x54442d18 ;  /* 0x54442d18ff122424 */ /* 0x000fe200078e00ff */
[----:B------:R-:W-:Y:S01]  /*2190*/  BSSY.RECONVERGENT B0, `(.L_x_32) ;  /* 0x0000070000007945 */ /* 0x000fe20003800200 */
[----:B------:R-:W-:Y:S01]  /*21a0*/  DFMA R16, R14, -UR6, R16 ;  /* 0x800000060e107c2b */ /* 0x000fe20008000010 */
[----:B------:R-:W-:Y:S01]  /*21b0*/  UMOV UR6, 0x8dde082e ;  /* 0x8dde082e00067882 */ /* 0x000fe20000000000 */
[----:B------:R-:W-:Y:S01]  /*21c0*/  UMOV UR7, 0x3f531278 ;  /* 0x3f53127800077882 */ /* 0x000fe20000000000 */
[----:B------:R-:W-:Y:S01]  /*21d0*/  @P2 PLOP3.LUT P1, PT, P3, PT, PT, 0x80, 0x8 ;  /* 0x000000000008281c */ /* 0x000fe20001f2f070 */
[----:B------:R-:W-:-:S04]  /*21e0*/  @P2 IMAD.MOV.U32 R19, RZ, RZ, 0x3ff921fb ;  /* 0x3ff921fbff132424 */ /* 0x000fc800078e00ff */
        /* <DEDUP_REMOVED lines=48> */
[----:B------:R-:W-:-:S08]  /*24f0*/  DFMA R16, R14, R16, -UR6 ;  /* 0x800000060e107e2b */ /* 0x000fd00008000010 */
[----:B------:R-:W-:Y:S01]  /*2500*/  DMUL R16, R14, R16 ;  /* 0x000000100e107228 */ /* 0x000fe20000000000 */
[----:B------:R-:W-:Y:S02]  /*2510*/  @!P2 IMAD.MOV.U32 R14, RZ, RZ, 0x54442d18 ;  /* 0x54442d18ff0ea424 */ /* 0x000fe400078e00ff */
[----:B------:R-:W-:-:S05]  /*2520*/  @!P2 IMAD.MOV.U32 R15, RZ, RZ, 0x400921fb ;  /* 0x400921fbff0fa424 */ /* 0x000fca00078e00ff */
[----:B------:R-:W-:-:S08]  /*2530*/  DFMA R16, R16, R8, R8 ;  /* 0x000000081010722b */ /* 0x000fd00000000008 */
[----:B------:R-:W-:Y:S02]  /*2540*/  @P2 DADD R8, -RZ, -R16 ;  /* 0x00000000ff082229 */ /* 0x000fe40000000910 */
[----:B------:R-:W-:Y:S01]  /*2550*/  @!P2 DADD R10, -R16, R14 ;  /* 0x00000000100aa229 */ /* 0x000fe2000000010e */
[----:B------:R-:W-:-:S07]  /*2560*/  @P4 IMAD.MOV.U32 R15, RZ, RZ, 0x4002d97c ;  /* 0x4002d97cff0f4424 */ /* 0x000fce00078e00ff */
[----:B------:R-:W-:Y:S02]  /*2570*/  @P2 FSEL R8, R16, R8, !P1 ;  /* 0x0000000810082208 */ /* 0x000fe40004800000 */
[----:B------:R-:W-:Y:S02]  /*2580*/  @P2 FSEL R9, R17, R9, !P1 ;  /* 0x0000000911092208 */ /* 0x000fe40004800000 */
[----:B------:R-:W-:Y:S01]  /*2590*/  @!P2 PLOP3.LUT P1, PT, P3, PT, PT, 0x80, 0x8 ;  /* 0x000000000008a81c */ /* 0x000fe20001f2f070 */
[----:B------:R-:W-:-:S03]  /*25a0*/  DSETP.NEU.AND P3, PT, |R12|, +INF , PT ;  /* 0x7ff000000c00742a */ /* 0x000fc60003f6d200 */
[----:B------:R-:W-:Y:S01]  /*25b0*/  @P2 DADD R8, R8, R18 ;  /* 0x0000000008082229 */ /* 0x000fe20000000012 */
[----:B------:R-:W-:Y:S02]  /*25c0*/  @P4 FSEL R15, R15, 1.8213495016098022461, !P1 ;  /* 0x3fe921fb0f0f4808 */ /* 0x000fe40004800000 */
[----:B------:R-:W-:Y:S02]  /*25d0*/  @!P4 FSEL R21, RZ, 2.1426990032196044922, P1 ;  /* 0x400921fbff15c808 */ /* 0x000fe40000800000 */
[----:B------:R-:W-:Y:S02]  /*25e0*/  @!P4 FSEL R20, RZ, 3.37028055040000000000e+12, P1 ;  /* 0x54442d18ff14c808 */ /* 0x000fe40000800000 */
[----:B------:R-:W-:Y:S02]  /*25f0*/  @!P2 FSEL R8, R10, R16, !P1 ;  /* 0x000000100a08a208 */ /* 0x000fe40004800000 */
[----:B------:R-:W-:Y:S01]  /*2600*/  @!P2 FSEL R9, R11, R17, !P1 ;  /* 0x000000110b09a208 */ /* 0x000fe20004800000 */
[----:B------:R-:W-:Y:S01]  /*2610*/  @P4 DSETP.NEU.AND P2, PT, |R6|, |R4|, PT ;  /* 0x400000040600422a */ /* 0x000fe20003f4d200 */
[----:B------:R-:W-:Y:S01]  /*2620*/  @P4 IMAD.MOV.U32 R11, RZ, RZ, 0x7f3321d2 ;  /* 0x7f3321d2ff0b4424 */ /* 0x000fe200078e00ff */
[----:B------:R-:W-:-:S02]  /*2630*/  DADD R6, |R4|, |R6| ;  /* 0x0000000004067229 */ /* 0x000fc40000000606 */
[----:B------:R-:W-:Y:S02]  /*2640*/  @!P3 DMUL R16, RZ, R12 ;  /* 0x0000000cff10b228 */ /* 0x000fe40000000000 */
[----:B------:R-:W-:Y:S02]  /*2650*/  @P4 FSEL R11, R11, 3.37028055040000000000e+12, !P1 ;  /* 0x54442d180b0b4808 */ /* 0x000fe40004800000 */
[----:B------:R-:W-:Y:S02]  /*2660*/  @P4 FSEL R9, R15, R9, !P2 ;  /* 0x000000090f094208 */ /* 0x000fe40005000000 */
[----:B------:R-:W-:Y:S01]  /*2670*/  @P4 FSEL R0, R11, R8, !P2 ;  /* 0x000000080b004208 */ /* 0x000fe20005000000 */
[----:B------:R-:W-:Y:S02]  /*2680*/  DSETP.NAN.AND P1, PT, R6, R6, PT ;  /* 0x000000060600722a */ /* 0x000fe40003f28000 */
[----:B------:R-:W-:Y:S02]  /*2690*/  @P4 IMAD.MOV.U32 R21, RZ, RZ, R9 ;  /* 0x000000ffff154224 */ /* 0x000fe400078e0009 */
[----:B------:R-:W-:-:S02]  /*26a0*/  @P4 IMAD.MOV.U32 R20, RZ, RZ, R0 ;  /* 0x000000ffff144224 */ /* 0x000fc400078e0000 */
[----:B------:R-:W-:Y:S01]  /*26b0*/  @!P3 IMAD.MOV.U32 R0, RZ, RZ, 0x1 ;  /* 0x00000001ff00b424 */ /* 0x000fe200078e00ff */
[----:B------:R-:W-:Y:S02]  /*26c0*/  LOP3.LUT R5, R21, 0x80000000, R5, 0xb8, !PT ;  /* 0x8000000015057812 */ /* 0x000fe400078eb805 */
[----:B------:R-:W-:Y:S02]  /*26d0*/  FSEL R20, R6, R20, P1 ;  /* 0x0000001406147208 */ /* 0x000fe40000800000 */
[----:B------:R-:W-:Y:S01]  /*26e0*/  FSEL R21, R7, R5, P1 ;  /* 0x0000000507157208 */ /* 0x000fe20000800000 */
[----:B------:R-:W-:Y:S06]  /*26f0*/  @!P3 BRA `(.L_x_33) ;  /* 0x000000000064b947 */ /* 0x000fec0003800000 */
[----:B------:R-:W-:Y:S01]  /*2700*/  UMOV UR6, 0x6dc9c883 ;  /* 0x6dc9c88300067882 */ /* 0x000fe20000000000 */
[----:B------:R-:W-:Y:S01]  /*2710*/  UMOV UR7, 0x3fe45f30 ;  /* 0x3fe45f3000077882 */ /* 0x000fe20000000000 */
[C---:B------:R-:W-:Y:S01]  /*2720*/  DSETP.GE.AND P1, PT, |R12|.reuse, 2.14748364800000000000e+09, PT ;  /* 0x41e000000c00742a */ /* 0x040fe20003f26200 */
        /* <DEDUP_REMOVED lines=20> */
.L_x_35:
[----:B------:R-:W-:Y:S05]  /*2870*/  BSYNC.RECONVERGENT B1 ;  /* 0x0000000000017941 */ /* 0x000fea0003800200 */
.L_x_34:
[----:B------:R-:W-:-:S07]  /*2880*/  VIADD R0, R0, 0x1 ;  /* 0x0000000100007836 */ /* 0x000fce0000000000 */
.L_x_33:
[----:B------:R-:W-:Y:S05]  /*2890*/  BSYNC.RECONVERGENT B0 ;  /* 0x0000000000007941 */ /* 0x000fea0003800200 */
.L_x_32:
        /* <DEDUP_REMOVED lines=10> */
[----:B------:R-:W-:Y:S01]  /*2940*/  DSETP.NEU.AND P2, PT, |R20|, +INF , PT ;  /* 0x7ff000001400742a */ /* 0x000fe20003f4d200 */
[----:B------:R-:W-:Y:S01]  /*2950*/  IMAD.MOV.U32 R27, RZ, RZ, 0x3da8ff83 ;  /* 0x3da8ff83ff1b7424 */ /* 0x000fe200078e00ff */
[----:B------:R-:W-:Y:S01]  /*2960*/  ISETP.NE.U32.AND P1, PT, R22, 0x1, PT ;  /* 0x000000011600780c */ /* 0x000fe20003f25070 */
[----:B------:R-:W-:Y:S01]  /*2970*/  DMUL R22, R16, R16 ;  /* 0x0000001010167228 */ /* 0x000fe20000000000 */
[----:B------:R-:W-:Y:S02]  /*2980*/  BSSY.RECONVERGENT B0, `(.L_x_36) ;  /* 0x000002d000007945 */ /* 0x000fe40003800200 */
[----:B------:R-:W-:-:S02]  /*2990*/  FSEL R26, R26, -8.06006814911005101289e+34, !P1 ;  /* 0xf9785eba1a1a7808 */ /* 0x000fc40004800000 */
        /* <DEDUP_REMOVED lines=10> */
[----:B------:R-:W-:Y:S01]  /*2a40*/  FSEL R7, R5, R17, !P1 ;  /* 0x0000001105077208 */ /* 0x000fe20004800000 */
[----:B------:R-:W-:Y:S01]  /*2a50*/  @!P2 DMUL R16, RZ, R20 ;  /* 0x00000014ff10a228 */ /* 0x000fe20000000000 */
[----:B------:R-:W-:Y:S01]  /*2a60*/  LOP3.LUT P1, RZ, R0, 0x2, RZ, 0xc0, !PT ;  /* 0x0000000200ff7812 */ /* 0x000fe2000782c0ff */
[----:B------:R-:W-:-:S03]  /*2a70*/  @!P2 IMAD.MOV.U32 R0, RZ, RZ, 0x1 ;  /* 0x00000001ff00a424 */ /* 0x000fc600078e00ff */
[----:B------:R-:W-:-:S10]  /*2a80*/  DADD R4, RZ, -R6 ;  /* 0x00000000ff047229 */ /* 0x000fd40000000806 */
[----:B------:R-:W-:Y:S02]  /*2a90*/  FSEL R26, R6, R4, !P1 ;  /* 0x00000004061a7208 */ /* 0x000fe40004800000 */
[----:B------:R-:W-:Y:S01]  /*2aa0*/  FSEL R27, R7, R5, !P1 ;  /* 0x00000005071b7208 */ /* 0x000fe20004800000 */
        /* <DEDUP_REMOVED lines=24> */
.L_x_39:
[----:B------:R-:W-:Y:S05]  /*2c30*/  BSYNC.RECONVERGENT B1 ;  /* 0x0000000000017941 */ /* 0x000fea0003800200 */
.L_x_38:
[----:B------:R-:W-:-:S07]  /*2c40*/  VIADD R0, R0, 0x1 ;  /* 0x0000000100007836 */ /* 0x000fce0000000000 */
.L_x_37:
[----:B------:R-:W-:Y:S05]  /*2c50*/  BSYNC.RECONVERGENT B0 ;  /* 0x0000000000007941 */ /* 0x000fea0003800200 */
.L_x_36:
        /* <DEDUP_REMOVED lines=29> */
[----:B------:R-:W-:-:S03]  /*2e30*/  @!P2 IMAD.MOV.U32 R0, RZ, RZ, RZ ;  /* 0x000000ffff00a224 */ /* 0x000fc600078e00ff */
[----:B------:R-:W-:-:S10]  /*2e40*/  DADD R4, RZ, -R6 ;  /* 0x00000000ff047229 */ /* 0x000fd40000000806 */
[----:B------:R-:W-:Y:S02]  /*2e50*/  FSEL R28, R6, R4, !P1 ;  /* 0x00000004061c7208 */ /* 0x000fe40004800000 */
[----:B------:R-:W-:Y:S01]  /*2e60*/  FSEL R29, R7, R5, !P1 ;  /* 0x00000005071d7208 */ /* 0x000fe20004800000 */
[----:B------:R-:W-:Y:S06]  /*2e70*/  @!P2 BRA `(.L_x_41) ;  /* 0x000000000058a947 */ /* 0x000fec0003800000 */
[----:B------:R-:W-:Y:S01]  /*2e80*/  UMOV UR6, 0x6dc9c883 ;  /* 0x6dc9c88300067882 */ /* 0x000fe20000000000 */
[----:B------:R-:W-:Y:S01]  /*2e90*/  UMOV UR7, 0x3fe45f30 ;  /* 0x3fe45f3000077882 */ /* 0x000fe20000000000 */
[C---:B------:R-:W-:Y:S02]  /*2ea0*/  DSETP.GE.AND P1, PT, |R20|.reuse, 2.14748364800000000000e+09, PT ;  /* 0x41e000001400742a */ /* 0x040fe40003f26200 */
        /* <DEDUP_REMOVED lines=14> */
[----:B------:R-:W-:Y:S02]  /*2f90*/  MOV R14, R21 ;  /* 0x00000015000e7202 */ /* 0x000fe40000000f00 */
[----:B------:R-:W-:-:S07]  /*2fa0*/  MOV R16, 0x2fc0 ;  /* 0x00002fc000107802 */ /* 0x000fce0000000f00 */
[----:B------:R-:W-:Y:S05]  /*2fb0*/  CALL.REL.NOINC `($_Z6rotateiPdS_S_S_iPiS0_$__internal_trig_reduction_slowpathd) ;  /* 0x0000004c00dc7944 */ /* 0x000fea0003c00000 */
[----:B------:R-:W-:Y:S02]  /*2fc0*/  IMAD.MOV.U32 R16, RZ, RZ, R14 ;  /* 0x000000ffff107224 */ /* 0x000fe400078e000e */
[----:B------:R-:W-:-:S07]  /*2fd0*/  IMAD.MOV.U32 R17, RZ, RZ, R15 ;  /* 0x000000ffff117224 */ /* 0x000fce00078e000f */
.L_x_41:
[----:B------:R-:W-:Y:S05]  /*2fe0*/  BSYNC.RECONVERGENT B0 ;  /* 0x0000000000007941 */ /* 0x000fea0003800200 */
.L_x_40:
        /* <DEDUP_REMOVED lines=10> */
[----:B------:R-:W-:Y:S01]  /*3090*/  DMUL R28, R26, R28 ;  /* 0x0000001c1a1c7228 */ /* 0x000fe20000000000 */
        /* <DEDUP_REMOVED lines=19> */
[----:B------:R-:W-:-:S11]  /*31d0*/  DMUL R26, R26, R4 ;  /* 0x000000041a1a7228 */ /* 0x000fd60000000000 */
.L_x_10:
[----:B0-----:R-:W-:Y:S01]  /*31e0*/  DFMA R4, -R28, R28, 1 ;  /* 0x3ff000001c04742b */ /* 0x001fe2000000011c */
[----:B------:R-:W-:Y:S01]  /*31f0*/  IMAD.MOV.U32 R6, RZ, RZ, 0x0 ;  /* 0x00000000ff067424 */ /* 0x000fe200078e00ff */
[----:B------:R-:W-:Y:S01]  /*3200*/  BSSY.RECONVERGENT B0, `(.L_x_42) ;  /* 0x0000018000007945 */ /* 0x000fe20003800200 */
[----:B------:R-:W-:-:S05]  /*3210*/  IMAD.MOV.U32 R7, RZ, RZ, 0x3fd80000 ;  /* 0x3fd80000ff077424 */ /* 0x000fca00078e00ff */
[----:B------:R-:W-:-:S08]  /*3220*/  DFMA R8, -R26, R26, R4 ;  /* 0x0000001a1a08722b */ /* 0x000fd00000000104 */
[----:B------:R-:W-:-:S06]  /*3230*/  DADD R38, -RZ, |R8| ;  /* 0x00000000ff267229 */ /* 0x000fcc0000000508 */
[----:B------:R-:W0:Y:S04]  /*3240*/  MUFU.RSQ64H R31, R39 ;  /* 0x00000027001f7308 */ /* 0x000e280000001c00 */
[----:B------:R-:W-:-:S05]  /*3250*/  VIADD R30, R39, 0xfcb00000 ;  /* 0xfcb00000271e7836 */ /* 0x000fca0000000000 */
[----:B------:R-:W-:Y:S01]  /*3260*/  ISETP.GE.U32.AND P1, PT, R30, 0x7ca00000, PT ;  /* 0x7ca000001e00780c */ /* 0x000fe20003f26070 */
[----:B0-----:R-:W-:-:S08]  /*3270*/  DMUL R4, R30, R30 ;  /* 0x0000001e1e047228 */ /* 0x001fd00000000000 */
[----:B------:R-:W-:-:S08]  /*3280*/  DFMA R4, |R8|, -R4, 1 ;  /* 0x3ff000000804742b */ /* 0x000fd00000000a04 */
[----:B------:R-:W-:Y:S02]  /*3290*/  DFMA R6, R4, R6, 0.5 ;  /* 0x3fe000000406742b */ /* 0x000fe40000000006 */
[----:B------:R-:W-:-:S08]  /*32a0*/  DMUL R4, R30, R4 ;  /* 0x000000041e047228 */ /* 0x000fd00000000000 */
[----:B------:R-:W-:-:S08]  /*32b0*/  DFMA R34, R6, R4, R30 ;  /* 0x000000040622722b */ /* 0x000fd0000000001e */
[----:B------:R-:W-:Y:S02]  /*32c0*/  DMUL R36, |R8|, R34 ;  /* 0x0000002208247228 */ /* 0x000fe40000000200 */
[----:B------:R-:W-:Y:S02]  /*32d0*/  VIADD R5, R35, 0xfff00000 ;  /* 0xfff0000023057836 */ /* 0x000fe40000000000 */
[----:B------:R-:W-:-:S04]  /*32e0*/  IMAD.MOV.U32 R4, RZ, RZ, R34 ;  /* 0x000000ffff047224 */ /* 0x000fc800078e0022 */
[----:B------:R-:W-:-:S08]  /*32f0*/  DFMA R32, R36, -R36, |R8| ;  /* 0x800000242420722b */ /* 0x000fd00000000408 */
        /* <DEDUP_REMOVED lines=8> */
.L_x_43:
[----:B------:R-:W-:Y:S05]  /*3380*/  BSYNC.RECONVERGENT B0 ;  /* 0x0000000000007941 */ /* 0x000fea0003800200 */
.L_x_42:
[----:B------:R-:W0:Y:S02]  /*3390*/  LDC.64 R4, c[0x4][0x18] ;  /* 0x01000600ff047b82 */ /* 0x000e240000000a00 */
[----:B0-----:R-:W2:Y:S01]  /*33a0*/  LDG.E R4, desc[UR4][R4.64] ;  /* 0x0000000404047981 */ /* 0x001ea2000c1e1900 */
[----:B------:R-:W-:Y:S02]  /*33b0*/  CS2R R20, SRZ ;  /* 0x0000000000147805 */ /* 0x000fe4000001ff00 */
[----:B--2---:R-:W-:-:S13]  /*33c0*/  ISETP.GT.AND P1, PT, R4, 0x2, PT ;  /* 0x000000020400780c */ /* 0x004fda0003f24270 */
[----:B------:R-:W-:Y:S05]  /*33d0*/  @P1 BRA `(.L_x_44) ;  /* 0x00000000005c1947 */ /* 0x000fea0003800000 */
[----:B------:R-:W-:-:S13]  /*33e0*/  ISETP.NE.AND P1, PT, R4, RZ, PT ;  /* 0x000000ff0400720c */ /* 0x000fda0003f25270 */
[----:B------:R-:W-:Y:S05]  /*33f0*/  @!P1 BRA `(.L_x_45) ;  /* 0x0000000000349947 */ /* 0x000fea0003800000 */
[----:B------:R-:W-:Y:S01]  /*3400*/  ISETP.NE.AND P1, PT, R4, 0x1, PT ;  /* 0x000000010400780c */ /* 0x000fe20003f25270 */
[----:B------:R-:W-:Y:S01]  /*3410*/  IMAD.MOV.U32 R5, RZ, RZ, R3 ;  /* 0x000000ffff057224 */ /* 0x000fe200078e0003 */
[----:B------:R-:W-:-:S11]  /*3420*/  CS2R R18, SRZ ;  /* 0x0000000000127805 */ /* 0x000fd6000001ff00 */
[----:B------:R-:W-:Y:S05]  /*3430*/  @P1 BRA `(.L_x_46) ;  /* 0x00000000008c1947 */ /* 0x000fea0003800000 */
[----:B------:R-:W0:Y:S02]  /*3440*/  LDC.64 R6, c[0x4][0x30] ;  /* 0x01000c00ff067b82 */ /* 0x000e240000000a00 */
[----:B0-----:R-:W2:Y:S01]  /*3450*/  LDG.E.64 R6, desc[UR4][R6.64] ;  /* 0x0000000406067981 */ /* 0x001ea2000c1e1b00 */
[----:B------:R-:W-:Y:S01]  /*3460*/  DSETP.GT.AND P2, PT, R24, 1, PT ;  /* 0x3ff000001800742a */ /* 0x000fe20003f44000 */
[----:B------:R-:W-:Y:S01]  /*3470*/  IMAD.MOV.U32 R5, RZ, RZ, R3 ;  /* 0x000000ffff057224 */ /* 0x000fe200078e0003 */
[----:B--2---:R-:W-:-:S06]  /*3480*/  DSETP.GEU.AND P1, PT, |R22|, R6, PT ;  /* 0x000000061600722a */ /* 0x004fcc0003f2e200 */
[----:B------:R-:W-:-:S04]  /*3490*/  FSEL R18, RZ, 1.875, P1 ;  /* 0x3ff00000ff127808 */ /* 0x000fc80000800000 */
[----:B------:R-:W-:Y:S01]  /*34a0*/  FSEL R19, R18, RZ, !P2 ;  /* 0x000000ff12137208 */ /* 0x000fe20005000000 */
[----:B------:R-:W-:Y:S01]  /*34b0*/  IMAD.MOV.U32 R18, RZ, RZ, RZ ;  /* 0x000000ffff127224 */ /* 0x000fe200078e00ff */
[----:B------:R-:W-:Y:S06]  /*34c0*/  BRA `(.L_x_46) ;  /* 0x0000000000687947 */ /* 0x000fec0003800000 */
.L_x_45:
[----:B------:R-:W0:Y:S02]  /*34d0*/  LDC.64 R6, c[0x4][0x30] ;  /* 0x01000c00ff067b82 */ /* 0x000e240000000a00 */
[----:B0-----:R-:W2:Y:S01]  /*34e0*/  LDG.E.64 R6, desc[UR4][R6.64] ;  /* 0x0000000406067981 */ /* 0x001ea2000c1e1b00 */
[----:B------:R-:W-:Y:S01]  /*34f0*/  IMAD.MOV.U32 R18, RZ, RZ, RZ ;  /* 0x000000ffff127224 */ /* 0x000fe200078e00ff */
[----:B--2---:R-:W-:-:S06]  /*3500*/  DSETP.GEU.AND P1, PT, |R22|, R6, PT ;  /* 0x000000061600722a */ /* 0x004fcc0003f2e200 */
[----:B------:R-:W-:-:S06]  /*3510*/  DSETP.LEU.AND P1, PT, R24, 1, !P1 ;  /* 0x3ff000001800742a */ /* 0x000fcc0004f2b000 */
[----:B------:R-:W-:Y:S02]  /*3520*/  FSEL R19, RZ, 1.875, !P1 ;  /* 0x3ff00000ff137808 */ /* 0x000fe40004800000 */
[----:B------:R-:W-:Y:S01]  /*3530*/  SEL R5, R3, 0x1, !P1 ;  /* 0x0000000103057807 */ /* 0x000fe20004800000 */
[----:B------:R-:W-:Y:S06]  /*3540*/  BRA `(.L_x_46) ;  /* 0x0000000000487947 */ /* 0x000fec0003800000 */
.L_x_44:
[----:B------:R-:W-:-:S13]  /*3550*/  ISETP.NE.AND P1, PT, R4, 0x9, PT ;  /* 0x000000090400780c */ /* 0x000fda0003f25270 */
[----:B------:R-:W-:Y:S05]  /*3560*/  @!P1 BRA `(.L_x_47) ;  /* 0x00000000002c9947 */ /* 0x000fea0003800000 */
[----:B------:R-:W-:Y:S01]  /*3570*/  ISETP.NE.AND P1, PT, R4, 0x3, PT ;  /* 0x000000030400780c */ /* 0x000fe20003f25270 */
[----:B------:R-:W-:Y:S01]  /*3580*/  IMAD.MOV.U32 R5, RZ, RZ, R3 ;  /* 0x000000ffff057224 */ /* 0x000fe200078e0003 */
[----:B------:R-:W-:-:S11]  /*3590*/  CS2R R18, SRZ ;  /* 0x0000000000127805 */ /* 0x000fd6000001ff00 */
[----:B------:R-:W-:Y:S05]  /*35a0*/  @P1 BRA `(.L_x_46) ;  /* 0x0000000000301947 */ /* 0x000fea0003800000 */
[----:B------:R-:W-:Y:S01]  /*35b0*/  DSETP.GT.AND P1, PT, R24, 1, PT ;  /* 0x3ff000001800742a */ /* 0x000fe20003f24000 */
[----:B------:R-:W-:Y:S02]  /*35c0*/  IMAD.MOV.U32 R20, RZ, RZ, RZ ;  /* 0x000000ffff147224 */ /* 0x000fe400078e00ff */
[----:B------:R-:W-:Y:S02]  /*35d0*/  IMAD.MOV.U32 R5, RZ, RZ, R3 ;  /* 0x000000ffff057224 */ /* 0x000fe400078e0003 */
[----:B------:R-:W-:Y:S01]  /*35e0*/  IMAD.MOV.U32 R18, RZ, RZ, R20 ;  /* 0x000000ffff127224 */ /* 0x000fe200078e0014 */
[----:B------:R-:W-:-:S05]  /*35f0*/  FSEL R21, RZ, 2.5625, P1 ;  /* 0x40240000ff157808 */ /* 0x000fca0000800000 */
[----:B------:R-:W-:Y:S01]  /*3600*/  IMAD.MOV.U32 R19, RZ, RZ, R21 ;  /* 0x000000ffff137224 */ /* 0x000fe200078e0015 */
[----:B------:R-:W-:Y:S06]  /*3610*/  BRA `(.L_x_46) ;  /* 0x0000000000147947 */ /* 0x000fec0003800000 */
.L_x_47:
[----:B------:R-:W-:Y:S02]  /*3620*/  IMAD.MOV.U32 R5, RZ, RZ, R3 ;  /* 0x000000ffff057224 */ /* 0x000fe400078e0003 */
[----:B------:R-:W-:Y:S02]  /*3630*/  IMAD.MOV.U32 R20, RZ, RZ, 0x0 ;  /* 0x00000000ff147424 */ /* 0x000fe400078e00ff */
[----:B------:R-:W-:Y:S02]  /*3640*/  IMAD.MOV.U32 R21, RZ, RZ, 0x40240000 ;  /* 0x40240000ff157424 */ /* 0x000fe400078e00ff */
[----:B------:R-:W-:Y:S02]  /*3650*/  IMAD.MOV.U32 R18, RZ, RZ, 0x0 ;  /* 0x00000000ff127424 */ /* 0x000fe400078e00ff */
[----:B------:R-:W-:-:S07]  /*3660*/  IMAD.MOV.U32 R19, RZ, RZ, 0x40240000 ;  /* 0x40240000ff137424 */ /* 0x000fce00078e00ff */
.L_x_46:
[----:B------:R-:W0:Y:S01]  /*3670*/  LDC R0, c[0x0][0x380] ;  /* 0x0000e000ff007b82 */ /* 0x000e220000000800 */
[----:B------:R-:W-:Y:S01]  /*3680*/  ISETP.NE.AND P1, PT, R5, RZ, PT ;  /* 0x000000ff0500720c */ /* 0x000fe20003f25270 */
[----:B------:R-:W1:Y:S01]  /*3690*/  LDCU UR6, c[0x0][0x380] ;  /* 0x00007000ff0677ac */ /* 0x000e620008000800 */
[----:B------:R-:W-:Y:S01]  /*36a0*/  BSSY B0, `(.L_x_48) ;  /* 0x00003e1000007945 */ /* 0x000fe20003800000 */
[----:B------:R-:W-:Y:S02]  /*36b0*/  IMAD.MOV.U32 R10, RZ, RZ, R28 ;  /* 0x000000ffff0a7224 */ /* 0x000fe400078e001c */
[----:B------:R-:W-:Y:S02]  /*36c0*/  IMAD.MOV.U32 R11, RZ, RZ, R29 ;  /* 0x000000ffff0b7224 */ /* 0x000fe400078e001d */
[----:B------:R-:W-:Y:S02]  /*36d0*/  IMAD.MOV.U32 R44, RZ, RZ, R26 ;  /* 0x000000ffff2c7224 */ /* 0x000fe400078e001a */
[----:B------:R-:W-:-:S04]  /*36e0*/  IMAD.MOV.U32 R45, RZ, RZ, R27 ;  /* 0x000000ffff2d7224 */ /* 0x000fc800078e001b */
[----:B------:R-:W-:-:S06]  /*36f0*/  DSETP.GT.AND P1, PT, R24, 1, P1 ;  /* 0x3ff000001800742a */ /* 0x000fcc0000f24000 */
[----:B0-----:R-:W-:-:S13]  /*3700*/  ISETP.LT.OR P1, PT, R0, 0x1, P1 ;  /* 0x000000010000780c */ /* 0x001fda0000f21670 */
[----:B-1----:R-:W-:Y:S05]  /*3710*/  @P1 BRA `(.L_x_49) ;  /* 0x0000003c00641947 */ /* 0x002fea0003800000 */
[----:B------:R-:W0:Y:S08]  /*3720*/  LDC.64 R16, c[0x4][0x68] ;  /* 0x01001a00ff107b82 */ /* 0x000e300000000a00 */
[----:B------:R-:W1:Y:S01]  /*3730*/  LDC.64 R14, c[0x4][0x60] ;  /* 0x01001800ff0e7b82 */ /* 0x000e620000000a00 */
[----:B0-----:R-:W5:Y:S04]  /*3740*/  LDG.E.64 R16, desc[UR4][R16.64] ;  /* 0x0000000410107981 */ /* 0x001f68000c1e1b00 */
[----:B-1----:R-:W5:Y:S01]  /*3750*/  LDG.E.64 R14, desc[UR4][R14.64] ;  /* 0x000000040e0e7981 */ /* 0x002f62000c1e1b00 */
[----:B------:R-:W-:Y:S01]  /*3760*/  DADD R12, -RZ, -R22 ;  /* 0x00000000ff0c7229 */ /* 0x000fe20000000916 */
[----:B------:R-:W-:Y:S01]  /*3770*/  IMAD.MOV.U32 R6, RZ, RZ, RZ ;  /* 0x000000ffff067224 */ /* 0x000fe200078e00ff */
[----:B------:R-:W-:Y:S01]  /*3780*/  MOV R44, R26 ;  /* 0x0000001a002c7202 */ /* 0x000fe20000000f00 */
[----:B------:R-:W-:-:S02]  /*3790*/  IMAD.MOV.U32 R7, RZ, RZ, R4 ;  /* 0x000000ffff077224 */ /* 0x000fc400078e0004 */
[----:B------:R-:W-:Y:S02]  /*37a0*/  IMAD.MOV.U32 R8, RZ, RZ, RZ ;  /* 0x000000ffff087224 */ /* 0x000fe400078e00ff */
[----:B------:R-:W-:Y:S02]  /*37b0*/  IMAD.MOV.U32 R45, RZ, RZ, R27 ;  /* 0x000000ffff2d7224 */ /* 0x000fe400078e001b */
[----:B------:R-:W-:Y:S02]  /*37c0*/  IMAD.MOV.U32 R10, RZ, RZ, R28 ;  /* 0x000000ffff0a7224 */ /* 0x000fe400078e001c */
[----:B------:R-:W-:-:S07]  /*37d0*/  IMAD.MOV.U32 R11, RZ, RZ, R29 ;  /* 0x000000ffff0b7224 */ /* 0x000fce00078e001d */
.L_x_88:
[----:B------:R-:W0:Y:S02]  /*37e0*/  LDC.64 R34, c[0x4][0x70] ;  /* 0x01001c00ff227b82 */ /* 0x000e240000000a00 */
[----:B0-----:R-:W2:Y:S01]  /*37f0*/  LDG.E R34, desc[UR4][R34.64] ;  /* 0x0000000422227981 */ /* 0x001ea2000c1e1900 */
[----:B------:R-:W-:Y:S01]  /*3800*/  ISETP.EQ.AND P2, PT, R6, RZ, PT ;  /* 0x000000ff0600720c */ /* 0x000fe20003f42270 */
[C---:B-----5:R-:W-:Y:S01]  /*3810*/  DMUL R30, R14.reuse, R44 ;  /* 0x0000002c0e1e7228 */ /* 0x060fe20000000000 */
[----:B------:R-:W-:Y:S05]  /*3820*/  YIELD ;  /* 0x0000000000007946 */ /* 0x000fea0003800000 */
[-C--:B------:R-:W-:Y:S01]  /*3830*/  DMUL R32, R14, R10.reuse ;  /* 0x0000000a0e207228 */ /* 0x080fe20000000000 */
[----:B------:R-:W-:Y:S01]  /*3840*/  BSSY.RECONVERGENT B2, `(.L_x_50) ;  /* 0x00001dc000027945 */ /* 0x000fe20003800200 */
[----:B------:R-:W-:-:S06]  /*3850*/  DFMA R10, R16, R10, -R30 ;  /* 0x0000000a100a722b */ /* 0x000fcc000000081e */
[----:B------:R-:W-:Y:S01]  /*3860*/  DFMA R44, R16, R44, R32 ;  /* 0x0000002c102c722b */ /* 0x000fe20000000020 */
[----:B--2---:R-:W-:-:S13]  /*3870*/  ISETP.NE.AND P1, PT, R34, RZ, PT ;  /* 0x000000ff2200720c */ /* 0x004fda0003f25270 */
[----:B------:R-:W-:Y:S05]  /*3880*/  @P1 BRA P2, `(.L_x_51) ;  /* 0x0000001c005c1947 */ /* 0x000fea0001000000 */
[----:B------:R-:W0:Y:S08]  /*3890*/  LDC.64 R34, c[0x4][0x40] ;  /* 0x01001000ff227b82 */ /* 0x000e300000000a00 */
[----:B------:R-:W1:Y:S01]  /*38a0*/  LDC.64 R32, c[0x4][0x48] ;  /* 0x01001200ff207b82 */ /* 0x000e620000000a00 */
[----:B0-----:R-:W2:Y:S04]  /*38b0*/  LDG.E.64 R34, desc[UR4][R34.64] ;  /* 0x0000000422227981 */ /* 0x001ea8000c1e1b00 */
[----:B-1----:R-:W3:Y:S01]  /*38c0*/  LDG.E.64 R32, desc[UR4][R32.64] ;  /* 0x0000000420207981 */ /* 0x002ee2000c1e1b00 */
[----:B------:R-:W-:Y:S01]  /*38d0*/  ISETP.GT.AND P2, PT, R7, 0x6, PT ;  /* 0x000000060700780c */ /* 0x000fe20003f44270 */
[----:B--2---:R-:W-:-:S02]  /*38e0*/  DMUL R30, R10, R34 ;  /* 0x000000220a1e7228 */ /* 0x004fc40000000000 */
[----:B------:R-:W-:-:S06]  /*38f0*/  DMUL R36, R12, R34 ;  /* 0x000000220c247228 */ /* 0x000fcc0000000000 */
[-C--:B---3--:R-:W-:Y:S02]  /*3900*/  DFMA R30, R12, R32.reuse, -R30 ;  /* 0x000000200c1e722b */ /* 0x088fe4000000081e */
[----:B------:R-:W-:-:S06]  /*3910*/  DFMA R36, R10, R32, R36 ;  /* 0x000000200a24722b */ /* 0x000fcc0000000024 */
[----:B------:R-:W-:Y:S02]  /*3920*/  DMUL R12, R12, R30 ;  /* 0x0000001e0c0c7228 */ /* 0x000fe40000000000 */
[----:B------:R-:W-:Y:S02]  /*3930*/  DADD R10, -RZ, -R36 ;  /* 0x00000000ff0a7229 */ /* 0x000fe40000000924 */
[----:B------:R-:W-:-:S04]  /*3940*/  DADD R38, -RZ, -R30 ;  /* 0x00000000ff267229 */ /* 0x000fc8000000091e */
[----:B------:R-:W-:-:S06]  /*3950*/  DSETP.GEU.AND P1, PT, R12, RZ, PT ;  /* 0x000000ff0c00722a */ /* 0x000fcc0003f2e000 */
[----:B------:R-:W-:Y:S02]  /*3960*/  FSEL R10, R10, R36, !P1 ;  /* 0x000000240a0a7208 */ /* 0x000fe40004800000 */
[----:B------:R-:W-:Y:S02]  /*3970*/  FSEL R11, R11, R37, !P1 ;  /* 0x000000250b0b7208 */ /* 0x000fe40004800000 */
[----:B------:R-:W-:Y:S02]  /*3980*/  FSEL R12, R38, R30, !P1 ;  /* 0x0000001e260c7208 */ /* 0x000fe40004800000 */
[----:B------:R-:W-:Y:S02]  /*3990*/  FSEL R13, R39, R31, !P1 ;  /* 0x0000001f270d7208 */ /* 0x000fe40004800000 */
[----:B------:R-:W-:Y:S01]  /*39a0*/  SEL R8, R8, 0x1, P1 ;  /* 0x0000000108087807 */ /* 0x000fe20000800000 */
[----:B------:R-:W-:Y:S06]  /*39b0*/  @P2 BRA `(.L_x_52) ;  /* 0x0000000c00e42947 */ /* 0x000fec0003800000 */
[----:B------:R-:W-:-:S13]  /*39c0*/  ISETP.GT.AND P1, PT, R7, 0x1, PT ;  /* 0x000000010700780c */ /* 0x000fda0003f24270 */
[----:B------:R-:W-:Y:S05]  /*39d0*/  @P1 BRA `(.L_x_53) ;  /* 0x0000000000601947 */ /* 0x000fea0003800000 */
[----:B------:R-:W-:-:S05]  /*39e0*/  VIMNMX.U32 R0, PT, PT, R7, 0x2, PT ;  /* 0x0000000207007848 */ /* 0x000fca0003fe0000 */
[----:B------:R-:W-:-:S04]  /*39f0*/  IMAD.SHL.U32 R0, R0, 0x4, RZ ;  /* 0x0000000400007824 */ /* 0x000fc800078e00ff */
[----:B------:R-:W0:Y:S02]  /*3a00*/  LDC R32, c[0x2][R0+0xc] ;  /* 0x0080030000207b82 */ /* 0x000e240000000800 */
[----:B0-----:R-:W-:-:S04]  /*3a10*/  SHF.R.S32.HI R33, RZ, 0x1f, R32 ;  /* 0x0000001fff217819 */ /* 0x001fc80000011420 */
.L_x_111:
[----:B------:R-:W-:Y:S05]  /*3a20*/  BRX R32 -0x3a30                                                                  (*"BRANCH_TARGETS .L_x_112,.L_x_113,.L_x_51"*) ;  /* 0xffffffc420747949 */ /* 0x000fea000383ffff */
.L_x_113:
[----:B------:R-:W0:Y:S02]  /*3a30*/  LDC.64 R32, c[0x4][0x30] ;  /* 0x01000c00ff207b82 */ /* 0x000e240000000a00 */
[----:B0-----:R-:W2:Y:S01]  /*3a40*/  LDG.E.64 R32, desc[UR4][R32.64] ;  /* 0x0000000420207981 */ /* 0x001ea2000c1e1b00 */
[----:B------:R-:W-:Y:S01]  /*3a50*/  DADD R34, R20, 1 ;  /* 0x3ff0000014227429 */ /* 0x000fe20000000000 */
[----:B------:R-:W-:Y:S01]  /*3a60*/  IMAD.MOV.U32 R7, RZ, RZ, 0x1 ;  /* 0x00000001ff077424 */ /* 0x000fe200078e00ff */
[----:B--2---:R-:W-:-:S08]  /*3a70*/  DSETP.GEU.AND P0, PT, |R30|, R32, PT ;  /* 0x000000201e00722a */ /* 0x004fd00003f0e200 */
[----:B------:R-:W-:Y:S02]  /*3a80*/  FSEL R20, R34, R20, !P0 ;  /* 0x0000001422147208 */ /* 0x000fe40004000000 */
[----:B------:R-:W-:Y:S01]  /*3a90*/  FSEL R21, R35, R21, !P0 ;  /* 0x0000001523157208 */ /* 0x000fe20004000000 */
[----:B------:R-:W-:Y:S06]  /*3aa0*/  BRA `(.L_x_51) ;  /* 0x0000001800d47947 */ /* 0x000fec0003800000 */
.L_x_112:
[----:B------:R-:W0:Y:S02]  /*3ab0*/  LDC.64 R34, c[0x4][0x30] ;  /* 0x01000c00ff227b82 */ /* 0x000e240000000a00 */
[----:B0-----:R-:W2:Y:S01]  /*3ac0*/  LDG.E.64 R34, desc[UR4][R34.64] ;  /* 0x0000000422227981 */ /* 0x001ea2000c1e1b00 */
[----:B------:R-:W-:Y:S02]  /*3ad0*/  VIADD R32, R6, 0x1 ;  /* 0x0000000106207836 */ /* 0x000fe40000000000 */
[----:B------:R-:W-:-:S04]  /*3ae0*/  IMAD.MOV.U32 R7, RZ, RZ, RZ ;  /* 0x000000ffff077224 */ /* 0x000fc800078e00ff */
[----:B------:R-:W0:Y:S01]  /*3af0*/  I2F.F64.U32 R32, R32 ;  /* 0x0000002000207312 */ /* 0x000e220000201800 */
[----:B--2---:R-:W-:-:S06]  /*3b00*/  DSETP.LT.AND P0, PT, |R30|, R34, P0 ;  /* 0x000000221e00722a */ /* 0x004fcc0000701200 */
[----:B0-----:R-:W-:Y:S02]  /*3b10*/  FSEL R20, R32, R20, P0 ;  /* 0x0000001420147208 */ /* 0x001fe40000000000 */
[----:B------:R-:W-:Y:S02]  /*3b20*/  FSEL R21, R33, R21, P0 ;  /* 0x0000001521157208 */ /* 0x000fe40000000000 */
[----:B------:R-:W-:Y:S02]  /*3b30*/  SEL R3, R3, 0x1, !P0 ;  /* 0x0000000103037807 */ /* 0x000fe40004000000 */
[----:B------:R-:W-:Y:S01]  /*3b40*/  SEL R5, R5, 0x1, !P0 ;  /* 0x0000000105057807 */ /* 0x000fe20004000000 */
[----:B------:R-:W-:Y:S06]  /*3b50*/  BRA `(.L_x_51) ;  /* 0x0000001800a87947 */ /* 0x000fec0003800000 */
.L_x_53:
[----:B------:R-:W-:-:S05]  /*3b60*/  IMAD.MOV.U32 R0, RZ, RZ, -0x2 ;  /* 0xfffffffeff007424 */ /* 0x000fca00078e00ff */
[----:B------:R-:W-:-:S05]  /*3b70*/  VIADDMNMX.U32 R0, R7, R0, 0x3, PT ;  /* 0x0000000307007446 */ /* 0x000fca0003800000 */
[----:B------:R-:W-:-:S04]  /*3b80*/  IMAD.SHL.U32 R0, R0, 0x4, RZ ;  /* 0x0000000400007824 */ /* 0x000fc800078e00ff */
[----:B------:R-:W0:Y:S02]  /*3b90*/  LDC R32, c[0x2][R0+0x18] ;  /* 0x0080060000207b82 */ /* 0x000e240000000800 */
[----:B0-----:R-:W-:-:S04]  /*3ba0*/  SHF.R.S32.HI R33, RZ, 0x1f, R32 ;  /* 0x0000001fff217819 */ /* 0x001fc80000011420 */
.L_x_115:
[----:B------:R-:W-:Y:S05]  /*3bb0*/  BRX R32 -0x3bc0                                                                  (*"BRANCH_TARGETS .L_x_116,.L_x_117,.L_x_118,.L_x_51"*) ;  /* 0xffffffc420107949 */ /* 0x000fea000383ffff */
.L_x_118:
[----:B------:R-:W-:Y:S01]  /*3bc0*/  DADD R32, -RZ, |R30| ;  /* 0x00000000ff207229 */ /* 0x000fe2000000051e */
[----:B------:R-:W-:Y:S09]  /*3bd0*/  BSSY.RECONVERGENT B1, `(.L_x_54) ;  /* 0x0000072000017945 */ /* 0x000ff20003800200 */
        /* <DEDUP_REMOVED lines=42> */
[----:B------:R-:W-:Y:S01]  /*3e80*/  DFMA R30, |R30|, R34, |R30| ;  /* 0x000000221e1e722b */ /* 0x000fe2000000061e */
[----:B------:R-:W-:Y:S10]  /*3e90*/  BRA `(.L_x_56) ;  /* 0x0000000400147947 */ /* 0x000ff40003800000 */
.L_x_55:
[----:B------:R-:W-:Y:S01]  /*3ea0*/  IMAD.MOV.U32 R32, RZ, RZ, 0x0 ;  /* 0x00000000ff207424 */ /* 0x000fe200078e00ff */
[----:B------:R-:W-:Y:S01]  /*3eb0*/  UMOV UR8, 0xdc1895e9 ;  /* 0xdc1895e900087882 */ /* 0x000fe20000000000 */
[----:B------:R-:W-:Y:S01]  /*3ec0*/  IMAD.MOV.U32 R33, RZ, RZ, 0x3fe00000 ;  /* 0x3fe00000ff217424 */ /* 0x000fe200078e00ff */
[----:B------:R-:W-:Y:S01]  /*3ed0*/  UMOV UR9, 0x3fb0066b ;  /* 0x3fb0066b00097882 */ /* 0x000fe20000000000 */
[----:B------:R-:W-:Y:S01]  /*3ee0*/  UMOV UR10, 0x54442d18 ;  /* 0x54442d18000a7882 */ /* 0x000fe20000000000 */
[----:B------:R-:W-:-:S03]  /*3ef0*/  UMOV UR11, 0x3fe921fb ;  /* 0x3fe921fb000b7882 */ /* 0x000fc60000000000 */
[----:B------:R-:W-:Y:S01]  /*3f00*/  DFMA R30, |R30|, -R32, 0.5 ;  /* 0x3fe000001e1e742b */ /* 0x000fe20000000a20 */
[----:B------:R-:W-:Y:S02]  /*3f10*/  IMAD.MOV.U32 R32, RZ, RZ, 0x180754af ;  /* 0x180754afff207424 */ /* 0x000fe400078e00ff */
[----:B------:R-:W-:-:S05]  /*3f20*/  IMAD.MOV.U32 R33, RZ, RZ, 0x3fb3823b ;  /* 0x3fb3823bff217424 */ /* 0x000fca00078e00ff */
[C---:B------:R-:W-:Y:S02]  /*3f30*/  DSETP.NE.AND P0, PT, R30.reuse, RZ, PT ;  /* 0x000000ff1e00722a */ /* 0x040fe40003f05000 */
[----:B------:R-:W-:Y:S01]  /*3f40*/  DFMA R32, R30, UR8, -R32 ;  /* 0x000000081e207c2b */ /* 0x000fe20008000820 */
[----:B------:R-:W-:Y:S01]  /*3f50*/  UMOV UR8, 0xcc2f79ae ;  /* 0xcc2f79ae00087882 */ /* 0x000fe20000000000 */
[----:B------:R-:W-:Y:S01]  /*3f60*/  UMOV UR9, 0x3fb11e52 ;  /* 0x3fb11e5200097882 */ /* 0x000fe20000000000 */
[----:B------:R-:W-:-:S05]  /*3f70*/  ISETP.GE.AND P1, PT, R31, RZ, PT ;  /* 0x000000ff1f00720c */ /* 0x000fca0003f26270 */
[----:B------:R-:W-:Y:S01]  /*3f80*/  DFMA R34, R30, R32, UR8 ;  /* 0x000000081e227e2b */ /* 0x000fe20008000020 */
[----:B------:R-:W-:Y:S01]  /*3f90*/  UMOV UR8, 0x3526861b ;  /* 0x3526861b00087882 */ /* 0x000fe20000000000 */
[----:B------:R-:W-:Y:S01]  /*3fa0*/  UMOV UR9, 0x3f924eaf ;  /* 0x3f924eaf00097882 */ /* 0x000fe20000000000 */
[----:B------:R-:W0:Y:S01]  /*3fb0*/  MUFU.RSQ64H R33, R31 ;  /* 0x0000001f00217308 */ /* 0x000e220000001c00 */
[----:B------:R-:W-:-:S04]  /*3fc0*/  IMAD.MOV.U32 R32, RZ, RZ, RZ ;  /* 0x000000ffff207224 */ /* 0x000fc800078e00ff */
[----:B------:R-:W-:Y:S01]  /*3fd0*/  DFMA R34, R30, R34, -UR8 ;  /* 0x800000081e227e2b */ /* 0x000fe20008000022 */
        /* <DEDUP_REMOVED lines=8> */
[----:B------:R-:W-:Y:S01]  /*4060*/  UMOV UR9, 0x3f8d0af9 ;  /* 0x3f8d0af900097882 */ /* 0x000fe20000000000 */
[----:B------:R-:W-:Y:S01]  /*4070*/  VIADD R35, R33, 0xfff00000 ;  /* 0xfff0000021237836 */ /* 0x000fe20000000000 */
[----:B------:R-:W-:Y:S01]  /*4080*/  DFMA R38, R36, -R36, R30 ;  /* 0x800000242426722b */ /* 0x000fe2000000001e */
[----:B------:R-:W-:-:S03]  /*4090*/  IMAD.MOV.U32 R34, RZ, RZ, RZ ;  /* 0x000000ffff227224 */ /* 0x000fc600078e00ff */
[----:B------:R-:W-:Y:S01]  /*40a0*/  DFMA R40, R30, R40, UR8 ;  /* 0x000000081e287e2b */ /* 0x000fe20008000028 */
[----:B------:R-:W-:Y:S01]  /*40b0*/  UMOV UR8, 0x34cf1c48 ;  /* 0x34cf1c4800087882 */ /* 0x000fe20000000000 */
[----:B------:R-:W-:Y:S02]  /*40c0*/  UMOV UR9, 0x3f91bf77 ;  /* 0x3f91bf7700097882 */ /* 0x000fe40000000000 */
[----:B------:R-:W-:-:S04]  /*40d0*/  DFMA R36, R34, R38, R36 ;  /* 0x000000262224722b */ /* 0x000fc80000000024 */
[----:B------:R-:W-:Y:S01]  /*40e0*/  DFMA R40, R30, R40, UR8 ;  /* 0x000000081e287e2b */ /* 0x000fe20008000028 */
[----:B------:R-:W-:Y:S01]  /*40f0*/  UMOV UR8, 0x83144ef7 ;  /* 0x83144ef700087882 */ /* 0x000fe20000000000 */
[----:B------:R-:W-:Y:S02]  /*4100*/  UMOV UR9, 0x3f96e914 ;  /* 0x3f96e91400097882 */ /* 0x000fe40000000000 */
[----:B------:R-:W-:-:S04]  /*4110*/  DFMA R32, R32, -R36, 1 ;  /* 0x3ff000002020742b */ /* 0x000fc80000000824 */
[----:B------:R-:W-:Y:S01]  /*4120*/  DFMA R40, R30, R40, UR8 ;  /* 0x000000081e287e2b */ /* 0x000fe20008000028 */
[----:B------:R-:W-:Y:S01]  /*4130*/  UMOV UR8, 0xa4f9f81 ;  /* 0x0a4f9f8100087882 */ /* 0x000fe20000000000 */
[----:B------:R-:W-:Y:S02]  /*4140*/  UMOV UR9, 0x3f9f1c6e ;  /* 0x3f9f1c6e00097882 */ /* 0x000fe40000000000 */
[----:B------:R-:W-:Y:S02]  /*4150*/  DFMA R32, R34, R32, R34 ;  /* 0x000000202220722b */ /* 0x000fe40000000022 */
[----:B------:R-:W-:Y:S02]  /*4160*/  DFMA R34, R36, -R36, R30 ;  /* 0x800000242422722b */ /* 0x000fe4000000001e */
[----:B------:R-:W-:Y:S01]  /*4170*/  DFMA R40, R30, R40, UR8 ;  /* 0x000000081e287e2b */ /* 0x000fe20008000028 */
[----:B------:R-:W-:Y:S01]  /*4180*/  UMOV UR8, 0xc27fa92b ;  /* 0xc27fa92b00087882 */ /* 0x000fe20000000000 */
[----:B------:R-:W-:-:S04]  /*4190*/  UMOV UR9, 0x3fa6db6d ;  /* 0x3fa6db6d00097882 */ /* 0x000fc80000000000 */
[----:B------:R-:W-:Y:S02]  /*41a0*/  DFMA R32, R32, R34, R36 ;  /* 0x000000222020722b */ /* 0x000fe40000000024 */
[----:B------:R-:W-:Y:S01]  /*41b0*/  DFMA R40, R30, R40, UR8 ;  /* 0x000000081e287e2b */ /* 0x000fe20008000028 */
[----:B------:R-:W-:Y:S01]  /*41c0*/  UMOV UR8, 0x3320f91b ;  /* 0x3320f91b00087882 */ /* 0x000fe20000000000 */
[----:B------:R-:W-:-:S06]  /*41d0*/  UMOV UR9, 0x3fb33333 ;  /* 0x3fb3333300097882 */ /* 0x000fcc0000000000 */
[C---:B------:R-:W-:Y:S01]  /*41e0*/  DFMA R40, R30.reuse, R40, UR8 ;  /* 0x000000081e287e2b */ /* 0x040fe20008000028 */
[----:B------:R-:W-:Y:S01]  /*41f0*/  FSEL R7, R32, RZ, P1 ;  /* 0x000000ff20077208 */ /* 0x000fe20000800000 */
[----:B------:R-:W-:Y:S01]  /*4200*/  UMOV UR8, 0x55555f4d ;  /* 0x55555f4d00087882 */ /* 0x000fe20000000000 */
[----:B------:R-:W-:Y:S01]  /*4210*/  FSEL R33, R33, -QNAN , P1 ;  /* 0xfff8000021217808 */ /* 0x000fe20000800000 */
[----:B------:R-:W-:Y:S01]  /*4220*/  UMOV UR9, 0x3fc55555 ;  /* 0x3fc5555500097882 */ /* 0x000fe20000000000 */
[----:B------:R-:W-:Y:S02]  /*4230*/  FSEL R32, R7, R30, P0 ;  /* 0x0000001e07207208 */ /* 0x000fe40000000000 */
[----:B------:R-:W-:Y:S01]  /*4240*/  FSEL R33, R33, R31, P0 ;  /* 0x0000001f21217208 */ /* 0x000fe20000000000 */
[----:B------:R-:W-:Y:S01]  /*4250*/  DFMA R40, R30, R40, UR8 ;  /* 0x000000081e287e2b */ /* 0x000fe20008000028 */
[----:B------:R-:W-:Y:S01]  /*4260*/  UMOV UR8, 0x33145c07 ;  /* 0x33145c0700087882 */ /* 0x000fe20000000000 */
[----:B------:R-:W-:-:S03]  /*4270*/  UMOV UR9, 0x3c91a626 ;  /* 0x3c91a62600097882 */ /* 0x000fc60000000000 */
[----:B------:R-:W-:-:S03]  /*4280*/  DMUL R32, R32, -2 ;  /* 0xc000000020207828 */ /* 0x000fc60000000000 */
[----:B------:R-:W-:-:S05]  /*4290*/  DMUL R40, R30, R40 ;  /* 0x000000281e287228 */ /* 0x000fca0000000000 */
[----:B------:R-:W-:-:S03]  /*42a0*/  DADD R30, R32, UR10 ;  /* 0x0000000a201e7e29 */ /* 0x000fc60008000000 */
[----:B------:R-:W-:-:S08]  /*42b0*/  DFMA R40, R40, R32, UR8 ;  /* 0x0000000828287e2b */ /* 0x000fd00008000020 */
[----:B------:R-:W-:-:S08]  /*42c0*/  DADD R30, R40, R30 ;  /* 0x00000000281e7229 */ /* 0x000fd0000000001e */
[----:B------:R-:W-:-:S08]  /*42d0*/  DADD R30, R30, UR10 ;  /* 0x0000000a1e1e7e29 */ /* 0x000fd00008000000 */
[----:B------:R-:W-:-:S11]  /*42e0*/  DADD R30, -RZ, |R30| ;  /* 0x00000000ff1e7229 */ /* 0x000fd6000000051e */
.L_x_56:
[----:B------:R-:W-:Y:S05]  /*42f0*/  BSYNC.RECONVERGENT B1 ;  /* 0x0000000000017941 */ /* 0x000fea0003800200 */
.L_x_54:
[----:B------:R-:W-:Y:S01]  /*4300*/  DADD R20, R20, R30 ;  /* 0x0000000014147229 */ /* 0x000fe2000000001e */
[----:B------:R-:W-:Y:S01]  /*4310*/  IMAD.MOV.U32 R7, RZ, RZ, 0x4 ;  /* 0x00000004ff077424 */ /* 0x000fe200078e00ff */
[----:B------:R-:W-:Y:S09]  /*4320*/  BRA `(.L_x_51) ;  /* 0x0000001000b47947 */ /* 0x000ff20003800000 */
.L_x_117:
[----:B------:R-:W0:Y:S02]  /*4330*/  LDC.64 R32, c[0x4][0x30] ;  /* 0x01000c00ff207b82 */ /* 0x000e240000000a00 */
[----:B0-----:R-:W2:Y:S01]  /*4340*/  LDG.E.64 R32, desc[UR4][R32.64] ;  /* 0x0000000420207981 */ /* 0x001ea2000c1e1b00 */
[----:B------:R-:W-:Y:S01]  /*4350*/  IMAD.MOV.U32 R7, RZ, RZ, 0x3 ;  /* 0x00000003ff077424 */ /* 0x000fe200078e00ff */
[----:B--2---:R-:W-:-:S14]  /*4360*/  DSETP.GEU.OR P0, PT, |R30|, R32, !P0 ;  /* 0x000000201e00722a */ /* 0x004fdc000470e600 */
[----:B------:R-:W-:Y:S05]  /*4370*/  @P0 BRA `(.L_x_51) ;  /* 0x0000001000a00947 */ /* 0x000fea0003800000 */
[----:B------:R-:W-:Y:S01]  /*4380*/  DMUL R38, R10, R10 ;  /* 0x0000000a0a267228 */ /* 0x000fe20000000000 */
[----:B------:R-:W-:Y:S01]  /*4390*/  IMAD.MOV.U32 R34, RZ, RZ, 0x0 ;  /* 0x00000000ff227424 */ /* 0x000fe200078e00ff */
[----:B------:R-:W-:Y:S01]  /*43a0*/  BSSY.RECONVERGENT B3, `(.L_x_57) ;  /* 0x0000015000037945 */ /* 0x000fe20003800200 */
[----:B------:R-:W-:-:S05]  /*43b0*/  IMAD.MOV.U32 R35, RZ, RZ, 0x3fd80000 ;  /* 0x3fd80000ff237424 */ /* 0x000fca00078e00ff */
[----:B------:R-:W-:-:S06]  /*43c0*/  DFMA R38, R44, R44, R38 ;  /* 0x0000002c2c26722b */ /* 0x000fcc0000000026 */
[----:B------:R-:W0:Y:S04]  /*43d0*/  MUFU.RSQ64H R31, R39 ;  /* 0x00000027001f7308 */ /* 0x000e280000001c00 */
[----:B------:R-:W-:-:S05]  /*43e0*/  VIADD R30, R39, 0xfcb00000 ;  /* 0xfcb00000271e7836 */ /* 0x000fca0000000000 */
[----:B------:R-:W-:Y:S01]  /*43f0*/  ISETP.GE.U32.AND P0, PT, R30, 0x7ca00000, PT ;  /* 0x7ca000001e00780c */ /* 0x000fe20003f06070 */
[----:B0-----:R-:W-:-:S08]  /*4400*/  DMUL R32, R30, R30 ;  /* 0x0000001e1e207228 */ /* 0x001fd00000000000 */
[----:B------:R-:W-:-:S08]  /*4410*/  DFMA R32, R38, -R32, 1 ;  /* 0x3ff000002620742b */ /* 0x000fd00000000820 */
[----:B------:R-:W-:Y:S02]  /*4420*/  DFMA R34, R32, R34, 0.5 ;  /* 0x3fe000002022742b */ /* 0x000fe40000000022 */
        /* <DEDUP_REMOVED lines=12> */
.L_x_58:
[----:B------:R-:W-:Y:S05]  /*44f0*/  BSYNC.RECONVERGENT B3 ;  /* 0x0000000000037941 */ /* 0x000fea0003800200 */
.L_x_57:
[----:B------:R-:W0:Y:S01]  /*4500*/  MUFU.RCP64H R31, R41 ;  /* 0x00000029001f7308 */ /* 0x000e220000001800 */
[----:B------:R-:W-:Y:S01]  /*4510*/  IMAD.MOV.U32 R30, RZ, RZ, 0x1 ;  /* 0x00000001ff1e7424 */ /* 0x000fe200078e00ff */
[----:B------:R-:W-:Y:S01]  /*4520*/  FSETP.GEU.AND P1, PT, |R45|, 6.5827683646048100446e-37, PT ;  /* 0x036000002d00780b */ /* 0x000fe20003f2e200 */
[----:B------:R-:W-:Y:S04]  /*4530*/  BSSY.RECONVERGENT B1, `(.L_x_59) ;  /* 0x0000014000017945 */ /* 0x000fe80003800200 */
[----:B0-----:R-:W-:-:S08]  /*4540*/  DFMA R32, R30, -R40, 1 ;  /* 0x3ff000001e20742b */ /* 0x001fd00000000828 */
[----:B------:R-:W-:-:S08]  /*4550*/  DFMA R32, R32, R32, R32 ;  /* 0x000000202020722b */ /* 0x000fd00000000020 */
[----:B------:R-:W-:-:S08]  /*4560*/  DFMA R32, R30, R32, R30 ;  /* 0x000000201e20722b */ /* 0x000fd0000000001e */
[----:B------:R-:W-:-:S08]  /*4570*/  DFMA R30, R32, -R40, 1 ;  /* 0x3ff00000201e742b */ /* 0x000fd00000000828 */
[----:B------:R-:W-:-:S08]  /*4580*/  DFMA R30, R32, R30, R32 ;  /* 0x0000001e201e722b */ /* 0x000fd00000000020 */
[----:B------:R-:W-:-:S08]  /*4590*/  DMUL R32, R44, R30 ;  /* 0x0000001e2c207228 */ /* 0x000fd00000000000 */
[----:B------:R-:W-:-:S08]  /*45a0*/  DFMA R34, R32, -R40, R44 ;  /* 0x800000282022722b */ /* 0x000fd0000000002c */
        /* <DEDUP_REMOVED lines=9> */
[----:B------:R-:W-:Y:S05]  /*4640*/  CALL.REL.NOINC `($__internal_1_$__cuda_sm20_div_rn_f64_full) ;  /* 0x0000003000207944 */ /* 0x000fea0003c00000 */
[----:B------:R-:W-:Y:S02]  /*4650*/  IMAD.MOV.U32 R30, RZ, RZ, R40 ;  /* 0x000000ffff1e7224 */ /* 0x000fe400078e0028 */
[----:B------:R-:W-:-:S07]  /*4660*/  IMAD.MOV.U32 R31, RZ, RZ, R41 ;  /* 0x000000ffff1f7224 */ /* 0x000fce00078e0029 */
.L_x_60:
[----:B------:R-:W-:Y:S05]  /*4670*/  BSYNC.RECONVERGENT B1 ;  /* 0x0000000000017941 */ /* 0x000fea0003800200 */
.L_x_59:
[----:B------:R-:W-:Y:S01]  /*4680*/  DADD R30, R30, 1 ;  /* 0x3ff000001e1e7429 */ /* 0x000fe20000000000 */
[----:B------:R-:W-:-:S07]  /*4690*/  IMAD.MOV.U32 R3, RZ, RZ, RZ ;  /* 0x000000ffff037224 */ /* 0x000fce00078e00ff */
[----:B------:R-:W-:-:S08]  /*46a0*/  DMUL R30, R30, 0.5 ;  /* 0x3fe000001e1e7828 */ /* 0x000fd00000000000 */
[----:B------:R-:W-:-:S06]  /*46b0*/  DSETP.GT.AND P0, PT, R30, R20, PT ;  /* 0x000000141e00722a */ /* 0x000fcc0003f04000 */
[----:B------:R-:W-:Y:S02]  /*46c0*/  FSEL R20, R20, R30, P0 ;  /* 0x0000001e14147208 */ /* 0x000fe40000000000 */
[----:B------:R-:W-:Y:S01]  /*46d0*/  FSEL R21, R21, R31, P0 ;  /* 0x0000001f15157208 */ /* 0x000fe20000000000 */
[----:B------:R-:W-:Y:S06]  /*46e0*/  BRA `(.L_x_51) ;  /* 0x0000000c00c47947 */ /* 0x000fec0003800000 */
.L_x_116:
[----:B------:R-:W-:Y:S01]  /*46f0*/  DADD R30, R10, -R28 ;  /* 0x000000000a1e7229 */ /* 0x000fe2000000081c */
[----:B------:R-:W-:Y:S01]  /*4700*/  MOV R34, 0x0 ;  /* 0x0000000000227802 */ /* 0x000fe20000000f00 */
[----:B------:R-:W-:Y:S01]  /*4710*/  DADD R32, R44, -R26 ;  /* 0x000000002c207229 */ /* 0x000fe2000000081a */
[----:B------:R-:W-:Y:S01]  /*4720*/  IMAD.MOV.U32 R35, RZ, RZ, 0x3fd80000 ;  /* 0x3fd80000ff237424 */ /* 0x000fe200078e00ff */
[----:B------:R-:W-:Y:S01]  /*4730*/  DADD R38, R12, R22 ;  /* 0x000000000c267229 */ /* 0x000fe20000000016 */
[----:B------:R-:W-:Y:S03]  /*4740*/  BSSY.RECONVERGENT B3, `(.L_x_61) ;  /* 0x0000016000037945 */ /* 0x000fe60003800200 */
[----:B------:R-:W-:-:S08]  /*4750*/  DMUL R30, R30, R30 ;  /* 0x0000001e1e1e7228 */ /* 0x000fd00000000000 */
[----:B------:R-:W-:-:S08]  /*4760*/  DFMA R30, R32, R32, R30 ;  /* 0x00000020201e722b */ /* 0x000fd0000000001e */
        /* <DEDUP_REMOVED lines=19> */
.L_x_62:
[----:B------:R-:W-:Y:S05]  /*48a0*/  BSYNC.RECONVERGENT B3 ;  /* 0x0000000000037941 */ /* 0x000fea0003800200 */
.L_x_61:
[----:B------:R-:W0:Y:S02]  /*48b0*/  LDC.64 R30, c[0x4][0x30] ;  /* 0x01000c00ff1e7b82 */ /* 0x000e240000000a00 */
[----:B0-----:R-:W2:Y:S01]  /*48c0*/  LDG.E.64 R30, desc[UR4][R30.64] ;  /* 0x000000041e1e7981 */ /* 0x001ea2000c1e1b00 */
[----:B------:R-:W-:Y:S02]  /*48d0*/  VIADD R32, R6, 0x1 ;  /* 0x0000000106207836 */ /* 0x000fe40000000000 */
[----:B------:R-:W-:-:S04]  /*48e0*/  IMAD.MOV.U32 R7, RZ, RZ, 0x2 ;  /* 0x00000002ff077424 */ /* 0x000fc800078e00ff */
[----:B------:R-:W0:Y:S01]  /*48f0*/  I2F.F64.U32 R32, R32 ;  /* 0x0000002000207312 */ /* 0x000e220000201800 */
[----:B--2---:R-:W-:-:S06]  /*4900*/  DSETP.LT.AND P0, PT, R40, R30, P0 ;  /* 0x0000001e2800722a */ /* 0x004fcc0000701000 */
[----:B0-----:R-:W-:Y:S02]  /*4910*/  FSEL R20, R32, R20, P0 ;  /* 0x0000001420147208 */ /* 0x001fe40000000000 */
[----:B------:R-:W-:Y:S02]  /*4920*/  FSEL R21, R33, R21, P0 ;  /* 0x0000001521157208 */ /* 0x000fe40000000000 */
[----:B------:R-:W-:Y:S01]  /*4930*/  SEL R3, R3, 0x1, !P0 ;  /* 0x0000000103037807 */ /* 0x000fe20004000000 */
[----:B------:R-:W-:Y:S06]  /*4940*/  BRA `(.L_x_51) ;  /* 0x0000000c002c7947 */ /* 0x000fec0003800000 */
.L_x_52:
[----:B------:R-:W-:-:S13]  /*4950*/  ISETP.GT.AND P1, PT, R7, 0x8, PT ;  /* 0x000000080700780c */ /* 0x000fda0003f24270 */
[----:B------:R-:W-:Y:S05]  /*4960*/  @P1 BRA `(.L_x_63) ;  /* 0x0000000000841947 */ /* 0x000fea0003800000 */
[----:B------:R-:W-:-:S05]  /*4970*/  IMAD.MOV.U32 R0, RZ, RZ, 0x2 ;  /* 0x00000002ff007424 */ /* 0x000fca00078e00ff */
[----:B------:R-:W-:-:S05]  /*4980*/  VIADDMNMX.U32 R0, R7, 0xfffffff9, R0, PT ;  /* 0xfffffff907007846 */ /* 0x000fca0003800000 */
[----:B------:R-:W-:-:S04]  /*4990*/  IMAD.SHL.U32 R0, R0, 0x4, RZ ;  /* 0x0000000400007824 */ /* 0x000fc800078e00ff */
[----:B------:R-:W0:Y:S02]  /*49a0*/  LDC R32, c[0x2][R0+0x28] ;  /* 0x00800a0000207b82 */ /* 0x000e240000000800 */
[----:B0-----:R-:W-:-:S04]  /*49b0*/  SHF.R.S32.HI R33, RZ, 0x1f, R32 ;  /* 0x0000001fff217819 */ /* 0x001fc80000011420 */
.L_x_120:
[----:B------:R-:W-:Y:S05]  /*49c0*/  BRX R32 -0x49d0                                                                  (*"BRANCH_TARGETS .L_x_121,.L_x_122,.L_x_51"*) ;  /* 0xffffffb4208c7949 */ /* 0x000fea000383ffff */
.L_x_122:
[----:B------:R-:W0:Y:S02]  /*49d0*/  LDC.64 R32, c[0x4][0x30] ;  /* 0x01000c00ff207b82 */ /* 0x000e240000000a00 */
[----:B0-----:R-:W2:Y:S01]  /*49e0*/  LDG.E.64 R32, desc[UR4][R32.64] ;  /* 0x0000000420207981 */ /* 0x001ea2000c1e1b00 */
[----:B------:R-:W-:Y:S01]  /*49f0*/  IMAD.MOV.U32 R7, RZ, RZ, 0x8 ;  /* 0x00000008ff077424 */ /* 0x000fe200078e00ff */
[----:B--2---:R-:W-:-:S14]  /*4a00*/  DSETP.GEU.OR P0, PT, |R30|, R32, !P0 ;  /* 0x000000201e00722a */ /* 0x004fdc000470e600 */
[----:B------:R-:W-:Y:S05]  /*4a10*/  @P0 BRA `(.L_x_51) ;  /* 0x0000000800f80947 */ /* 0x000fea0003800000 */
[----:B------:R-:W0:Y:S01]  /*4a20*/  S2R R0, SR_LANEID ;  /* 0x0000000000007919 */ /* 0x000e220000000000 */
[----:B------:R-:W1:Y:S01]  /*4a30*/  LDC.64 R30, c[0x0][0x3b0] ;  /* 0x0000ec00ff1e7b82 */ /* 0x000e620000000a00 */
[----:B------:R-:W-:Y:S02]  /*4a40*/  VOTEU.ANY UR7, UPT, PT ;  /* 0x0000000000077886 */ /* 0x000fe400038e0100 */
[----:B------:R-:W-:Y:S02]  /*4a50*/  UFLO.U32 UR8, UR7 ;  /* 0x00000007000872bd */ /* 0x000fe400080e0000 */
[----:B------:R-:W1:Y:S03]  /*4a60*/  POPC R9, UR7 ;  /* 0x0000000700097d09 */ /* 0x000e660008000000 */
[----:B------:R-:W2:Y:S08]  /*4a70*/  LDC.64 R32, c[0x4][0x18] ;  /* 0x01000600ff207b82 */ /* 0x000eb00000000a00 */
[----:B------:R-:W3:Y:S08]  /*4a80*/  LDC.64 R16, c[0x4][0x68] ;  /* 0x01001a00ff107b82 */ /* 0x000ef00000000a00 */
[----:B------:R-:W4:Y:S01]  /*4a90*/  LDC.64 R14, c[0x4][0x60] ;  /* 0x01001800ff0e7b82 */ /* 0x000f220000000a00 */
[----:B0-----:R-:W-:-:S13]  /*4aa0*/  ISETP.EQ.U32.AND P0, PT, R0, UR8, PT ;  /* 0x0000000800007c0c */ /* 0x001fda000bf02070 */
[----:B-1----:R0:W-:Y:S04]  /*4ab0*/  @P0 REDG.E.ADD.STRONG.GPU desc[UR4][R30.64], R9 ;  /* 0x000000091e00098e */ /* 0x0021e8000c12e104 */
[----:B--2---:R-:W2:Y:S04]  /*4ac0*/  LDG.E R4, desc[UR4][R32.64] ;  /* 0x0000000420047981 */ /* 0x004ea8000c1e1900 */
[----:B---3--:R-:W5:Y:S04]  /*4ad0*/  LDG.E.64 R16, desc[UR4][R16.64] ;  /* 0x0000000410107981 */ /* 0x008f68000c1e1b00 */
[----:B----4-:R-:W5:Y:S01]  /*4ae0*/  LDG.E.64 R14, desc[UR4][R14.64] ;  /* 0x000000040e0e7981 */ /* 0x010f62000c1e1b00 */
[----:B------:R-:W-:-:S02]  /*4af0*/  IMAD.MOV.U32 R3, RZ, RZ, 0x1 ;  /* 0x00000001ff037424 */ /* 0x000fc400078e00ff */
[----:B------:R-:W-:Y:S02]  /*4b00*/  IMAD.MOV.U32 R5, RZ, RZ, 0x1 ;  /* 0x00000001ff057424 */ /* 0x000fe400078e00ff */
[----:B--2---:R-:W-:Y:S01]  /*4b10*/  IMAD.MOV.U32 R7, RZ, RZ, R4 ;  /* 0x000000ffff077224 */ /* 0x004fe200078e0004 */
[----:B0-----:R-:W-:Y:S06]  /*4b20*/  BRA `(.L_x_51) ;  /* 0x0000000800b47947 */ /* 0x001fec0003800000 */
.L_x_121:
[----:B------:R-:W0:Y:S01]  /*4b30*/  I2F.F64.U32 R8, R8 ;  /* 0x0000000800087312 */ /* 0x000e220000201800 */
[----:B------:R-:W-:Y:S01]  /*4b40*/  IMAD.MOV.U32 R7, RZ, RZ, 0x7 ;  /* 0x00000007ff077424 */ /* 0x000fe200078e00ff */
[----:B0-----:R-:W-:Y:S01]  /*4b50*/  DADD R20, R20, R8 ;  /* 0x0000000014147229 */ /* 0x001fe20000000008 */
[----:B------:R-:W-:Y:S01]  /*4b60*/  IMAD.MOV.U32 R8, RZ, RZ, RZ ;  /* 0x000000ffff087224 */ /* 0x000fe200078e00ff */
[----:B------:R-:W-:Y:S09]  /*4b70*/  BRA `(.L_x_51) ;  /* 0x0000000800a07947 */ /* 0x000ff20003800000 */
.L_x_63:
[----:B------:R-:W-:-:S05]  /*4b80*/  IMAD.MOV.U32 R0, RZ, RZ, -0x9 ;  /* 0xfffffff7ff007424 */ /* 0x000fca00078e00ff */
[----:B------:R-:W-:-:S05]  /*4b90*/  VIADDMNMX.U32 R0, R7, R0, 0x3, PT ;  /* 0x0000000307007446 */ /* 0x000fca0003800000 */
[----:B------:R-:W-:-:S04]  /*4ba0*/  IMAD.SHL.U32 R0, R0, 0x4, RZ ;  /* 0x0000000400007824 */ /* 0x000fc800078e00ff */
[----:B------:R-:W0:Y:S02]  /*4bb0*/  LDC R32, c[0x2][R0+0x34] ;  /* 0x00800d0000207b82 */ /* 0x000e240000000800 */
[----:B0-----:R-:W-:-:S04]  /*4bc0*/  SHF.R.S32.HI R33, RZ, 0x1f, R32 ;  /* 0x0000001fff217819 */ /* 0x001fc80000011420 */
.L_x_124:
[----:B------:R-:W-:Y:S05]  /*4bd0*/  BRX R32 -0x4be0                                                                  (*"BRANCH_TARGETS .L_x_125,.L_x_126,.L_x_127,.L_x_51"*) ;  /* 0xffffffb420087949 */ /* 0x000fea000383ffff */
.L_x_127:
[----:B------:R-:W-:Y:S01]  /*4be0*/  DADD R30, R10, -R28 ;  /* 0x000000000a1e7229 */ /* 0x000fe2000000081c */
[----:B------:R-:W-:Y:S01]  /*4bf0*/  IMAD.MOV.U32 R34, RZ, RZ, 0x0 ;  /* 0x00000000ff227424 */ /* 0x000fe200078e00ff */
        /* <DEDUP_REMOVED lines=25> */
.L_x_65:
[----:B------:R-:W-:Y:S05]  /*4d90*/  BSYNC.RECONVERGENT B3 ;  /* 0x0000000000037941 */ /* 0x000fea0003800200 */
.L_x_64:
[----:B------:R-:W-:Y:S01]  /*4da0*/  DADD R20, R20, R40 ;  /* 0x0000000014147229 */ /* 0x000fe20000000028 */
[----:B------:R-:W-:Y:S01]  /*4db0*/  IMAD.MOV.U32 R7, RZ, RZ, 0xb ;  /* 0x0000000bff077424 */ /* 0x000fe200078e00ff */
[----:B------:R-:W-:Y:S09]  /*4dc0*/  BRA `(.L_x_51) ;  /* 0x00000008000c7947 */ /* 0x000ff20003800000 */
.L_x_126:
[----:B------:R-:W0:Y:S02]  /*4dd0*/  LDC.64 R32, c[0x4][0x30] ;  /* 0x01000c00ff207b82 */ /* 0x000e240000000a00 */
[----:B0-----:R-:W2:Y:S01]  /*4de0*/  LDG.E.64 R32, desc[UR4][R32.64] ;  /* 0x0000000420207981 */ /* 0x001ea2000c1e1b00 */
[----:B------:R-:W-:-:S06]  /*4df0*/  VIADD R34, R6, 0x1 ;  /* 0x0000000106227836 */ /* 0x000fcc0000000000 */
[----:B------:R-:W0:Y:S01]  /*4e00*/  I2F.F64.U32 R34, R34 ;  /* 0x0000002200227312 */ /* 0x000e220000201800 */
[----:B--2---:R-:W-:-:S06]  /*4e10*/  DSETP.GEU.AND P1, PT, |R30|, R32, PT ;  /* 0x000000201e00722a */ /* 0x004fcc0003f2e200 */
[-C--:B0-----:R-:W-:Y:S02]  /*4e20*/  FSEL R7, R34, R20.reuse, !P1 ;  /* 0x0000001422077208 */ /* 0x081fe40004800000 */
[-C--:B------:R-:W-:Y:S02]  /*4e30*/  FSEL R35, R35, R21.reuse, !P1 ;  /* 0x0000001523237208 */ /* 0x080fe40004800000 */
[----:B------:R-:W-:Y:S01]  /*4e40*/  FSEL R20, R7, R20, P0 ;  /* 0x0000001407147208 */ /* 0x000fe20000000000 */
[----:B------:R-:W-:Y:S01]  /*4e50*/  IMAD.MOV.U32 R7, RZ, RZ, 0xa ;  /* 0x0000000aff077424 */ /* 0x000fe200078e00ff */
[----:B------:R-:W-:Y:S01]  /*4e60*/  FSEL R21, R35, R21, P0 ;  /* 0x0000001523157208 */ /* 0x000fe20000000000 */
[----:B------:R-:W-:Y:S06]  /*4e70*/  BRA `(.L_x_51) ;  /* 0x0000000400e07947 */ /* 0x000fec0003800000 */
.L_x_125:
        /* <DEDUP_REMOVED lines=46> */
.L_x_67:
        /* <DEDUP_REMOVED lines=69> */
.L_x_68:
[----:B------:R-:W-:Y:S05]  /*55b0*/  BSYNC.RECONVERGENT B1 ;  /* 0x0000000000017941 */ /* 0x000fea0003800200 */
.L_x_66:
[----:B------:R-:W-:Y:S01]  /*55c0*/  DSETP.GEU.AND P0, PT, R30, R20, PT ;  /* 0x000000141e00722a */ /* 0x000fe20003f0e000 */
[----:B------:R-:W-:-:S13]  /*55d0*/  MOV R7, 0x9 ;  /* 0x0000000900077802 */ /* 0x000fda0000000f00 */
[----:B------:R-:W-:Y:S02]  /*55e0*/  @!P0 IMAD.MOV.U32 R20, RZ, RZ, R30 ;  /* 0x000000ffff148224 */ /* 0x000fe400078e001e */
[----:B------:R-:W-:-:S07]  /*55f0*/  @!P0 IMAD.MOV.U32 R21, RZ, RZ, R31 ;  /* 0x000000ffff158224 */ /* 0x000fce00078e001f */
.L_x_51:
[----:B------:R-:W-:Y:S05]  /*5600*/  BSYNC.RECONVERGENT B2 ;  /* 0x0000000000027941 */ /* 0x000fea0003800200 */
.L_x_50:
[----:B------:R-:W0:Y:S08]  /*5610*/  LDC.64 R34, c[0x4][0x50] ;  /* 0x01001400ff227b82 */ /* 0x000e300000000a00 */
[----:B------:R-:W1:Y:S01]  /*5620*/  LDC.64 R32, c[0x4][0x58] ;  /* 0x01001600ff207b82 */ /* 0x000e620000000a00 */
[----:B0-----:R-:W2:Y:S04]  /*5630*/  LDG.E.64 R34, desc[UR4][R34.64] ;  /* 0x0000000422227981 */ /* 0x001ea8000c1e1b00 */
[----:B-1----:R-:W3:Y:S01]  /*5640*/  LDG.E.64 R32, desc[UR4][R32.64] ;  /* 0x0000000420207981 */ /* 0x002ee2000c1e1b00 */
[----:B-----5:R-:W-:Y:S01]  /*5650*/  DMUL R30, R14, R44 ;  /* 0x0000002c0e1e7228 */ /* 0x020fe20000000000 */
[----:B------:R-:W-:Y:S01]  /*5660*/  ISETP.GT.AND P1, PT, R7, 0x4, PT ;  /* 0x000000040700780c */ /* 0x000fe20003f24270 */
[----:B------:R-:W-:Y:S06]  /*5670*/  BSSY.RECONVERGENT B2, `(.L_x_69) ;  /* 0x00001dd000027945 */ /* 0x000fec0003800200 */
[----:B------:R-:W-:-:S02]  /*5680*/  DFMA R30, R16, R10, R30 ;  /* 0x0000000a101e722b */ /* 0x000fc4000000001e */
[----:B------:R-:W-:-:S08]  /*5690*/  DMUL R10, R14, R10 ;  /* 0x0000000a0e0a7228 */ /* 0x000fd00000000000 */
[----:B------:R-:W-:Y:S02]  /*56a0*/  DFMA R44, R16, R44, -R10 ;  /* 0x0000002c102c722b */ /* 0x000fe4000000080a */
[C---:B--2---:R-:W-:Y:S02]  /*56b0*/  DMUL R36, R30.reuse, R34 ;  /* 0x000000221e247228 */ /* 0x044fe40000000000 */
[----:B---3--:R-:W-:-:S06]  /*56c0*/  DMUL R38, R30, R32 ;  /* 0x000000201e267228 */ /* 0x008fcc0000000000 */
[-C--:B------:R-:W-:Y:S02]  /*56d0*/  DFMA R30, R32, R12.reuse, -R36 ;  /* 0x0000000c201e722b */ /* 0x080fe40000000824 */
        /* <DEDUP_REMOVED lines=17> */
.L_x_129:
[----:B------:R-:W-:Y:S05]  /*57f0*/  BRX R32 -0x5800                                                                  (*"BRANCH_TARGETS .L_x_130,.L_x_131,.L_x_72"*) ;  /* 0xffffffa820007949 */ /* 0x000fea000383ffff */
.L_x_131:
        /* <DEDUP_REMOVED lines=8> */
.L_x_130:
[----:B------:R-:W0:Y:S02]  /*5880*/  LDC.64 R32, c[0x4][0x30] ;  /* 0x01000c00ff207b82 */ /* 0x000e240000000a00 */
[----:B0-----:R-:W2:Y:S01]  /*5890*/  LDG.E.64 R32, desc[UR4][R32.64] ;  /* 0x0000000420207981 */ /* 0x001ea2000c1e1b00 */
[----:B------:R-:W-:Y:S02]  /*58a0*/  VIADD R34, R6, 0x1 ;  /* 0x0000000106227836 */ /* 0x000fe40000000000 */
[----:B------:R-:W-:-:S04]  /*58b0*/  IMAD.MOV.U32 R7, RZ, RZ, RZ ;  /* 0x000000ffff077224 */ /* 0x000fc800078e00ff */
[----:B------:R-:W0:Y:S01]  /*58c0*/  I2F.F64.U32 R34, R34 ;  /* 0x0000002200227312 */ /* 0x000e220000201800 */
[----:B--2---:R-:W-:-:S06]  /*58d0*/  DSETP.GEU.AND P0, PT, |R30|, R32, PT ;  /* 0x000000201e00722a */ /* 0x004fcc0003f0e200 */
[----:B------:R-:W-:-:S04]  /*58e0*/  ISETP.EQ.AND P0, PT, R5, RZ, !P0 ;  /* 0x000000ff0500720c */ /* 0x000fc80004702270 */
[----:B0-----:R-:W-:Y:S02]  /*58f0*/  FSEL R18, R34, R18, P0 ;  /* 0x0000001222127208 */ /* 0x001fe40000000000 */
[----:B------:R-:W-:Y:S02]  /*5900*/  FSEL R19, R35, R19, P0 ;  /* 0x0000001323137208 */ /* 0x000fe40000000000 */
[----:B------:R-:W-:Y:S01]  /*5910*/  SEL R5, R5, 0x1, !P0 ;  /* 0x0000000105057807 */ /* 0x000fe20004000000 */
[----:B------:R-:W-:Y:S06]  /*5920*/  BRA `(.L_x_72) ;  /* 0x0000001800c47947 */ /* 0x000fec0003800000 */
.L_x_71:
[----:B------:R-:W-:-:S05]  /*5930*/  IMAD.MOV.U32 R0, RZ, RZ, -0x2 ;  /* 0xfffffffeff007424 */ /* 0x000fca00078e00ff */
[----:B------:R-:W-:-:S05]  /*5940*/  VIADDMNMX.U32 R0, R7, R0, 0x3, PT ;  /* 0x0000000307007446 */ /* 0x000fca0003800000 */
[----:B------:R-:W-:-:S04]  /*5950*/  IMAD.SHL.U32 R0, R0, 0x4, RZ ;  /* 0x0000000400007824 */ /* 0x000fc800078e00ff */
[----:B------:R-:W0:Y:S02]  /*5960*/  LDC R32, c[0x2][R0+0x50] ;  /* 0x0080140000207b82 */ /* 0x000e240000000800 */
[----:B0-----:R-:W-:-:S04]  /*5970*/  SHF.R.S32.HI R33, RZ, 0x1f, R32 ;  /* 0x0000001fff217819 */ /* 0x001fc80000011420 */
.L_x_133:
[----:B------:R-:W-:Y:S05]  /*5980*/  BRX R32 -0x5990                                                                  (*"BRANCH_TARGETS .L_x_134,.L_x_135,.L_x_136,.L_x_72"*) ;  /* 0xffffffa4209c7949 */ /* 0x000fea000383ffff */
.L_x_136:
        /* <DEDUP_REMOVED lines=46> */
.L_x_74:
        /* <DEDUP_REMOVED lines=69> */
.L_x_75:
[----:B------:R-:W-:Y:S05]  /*60c0*/  BSYNC.RECONVERGENT B1 ;  /* 0x0000000000017941 */ /* 0x000fea0003800200 */
.L_x_73:
[----:B------:R-:W-:Y:S01]  /*60d0*/  DADD R18, R18, R30 ;  /* 0x0000000012127229 */ /* 0x000fe2000000001e */
[----:B------:R-:W-:Y:S01]  /*60e0*/  IMAD.MOV.U32 R7, RZ, RZ, 0x4 ;  /* 0x00000004ff077424 */ /* 0x000fe200078e00ff */
[----:B------:R-:W-:Y:S09]  /*60f0*/  BRA `(.L_x_72) ;  /* 0x0000001000d07947 */ /* 0x000ff20003800000 */
.L_x_135:
[----:B------:R-:W0:Y:S02]  /*6100*/  LDC.64 R32, c[0x4][0x30] ;  /* 0x01000c00ff207b82 */ /* 0x000e240000000a00 */
[----:B0-----:R-:W2:Y:S01]  /*6110*/  LDG.E.64 R32, desc[UR4][R32.64] ;  /* 0x0000000420207981 */ /* 0x001ea2000c1e1b00 */
[----:B------:R-:W-:Y:S01]  /*6120*/  IMAD.MOV.U32 R7, RZ, RZ, 0x3 ;  /* 0x00000003ff077424 */ /* 0x000fe200078e00ff */
[----:B--2---:R-:W-:-:S06]  /*6130*/  DSETP.GEU.AND P0, PT, |R30|, R32, PT ;  /* 0x000000201e00722a */ /* 0x004fcc0003f0e200 */
[----:B------:R-:W-:-:S13]  /*6140*/  ISETP.NE.OR P0, PT, R5, RZ, P0 ;  /* 0x000000ff0500720c */ /* 0x000fda0000705670 */
        /* <DEDUP_REMOVED lines=24> */
.L_x_77:
[----:B------:R-:W-:Y:S05]  /*62d0*/  BSYNC.RECONVERGENT B3 ;  /* 0x0000000000037941 */ /* 0x000fea0003800200 */
.L_x_76:
        /* <DEDUP_REMOVED lines=23> */
.L_x_79:
[----:B------:R-:W-:Y:S05]  /*6450*/  BSYNC.RECONVERGENT B1 ;  /* 0x0000000000017941 */ /* 0x000fea0003800200 */
.L_x_78:
[----:B------:R-:W-:Y:S01]  /*6460*/  DADD R30, R30, 1 ;  /* 0x3ff000001e1e7429 */ /* 0x000fe20000000000 */
[----:B------:R-:W-:-:S07]  /*6470*/  IMAD.MOV.U32 R5, RZ, RZ, RZ ;  /* 0x000000ffff057224 */ /* 0x000fce00078e00ff */
[----:B------:R-:W-:-:S08]  /*6480*/  DMUL R30, R30, 0.5 ;  /* 0x3fe000001e1e7828 */ /* 0x000fd00000000000 */
[----:B------:R-:W-:-:S06]  /*6490*/  DSETP.GT.AND P0, PT, R30, R18, PT ;  /* 0x000000121e00722a */ /* 0x000fcc0003f04000 */
[----:B------:R-:W-:Y:S02]  /*64a0*/  FSEL R18, R18, R30, P0 ;  /* 0x0000001e12127208 */ /* 0x000fe40000000000 */
[----:B------:R-:W-:Y:S01]  /*64b0*/  FSEL R19, R19, R31, P0 ;  /* 0x0000001f13137208 */ /* 0x000fe20000000000 */
[----:B------:R-:W-:Y:S06]  /*64c0*/  BRA `(.L_x_72) ;  /* 0x0000000c00dc7947 */ /* 0x000fec0003800000 */
.L_x_134:
[----:B------:R-:W-:Y:S01]  /*64d0*/  DADD R30, R10, -R28 ;  /* 0x000000000a1e7229 */ /* 0x000fe2000000081c */
[----:B------:R-:W-:Y:S01]  /*64e0*/  IMAD.MOV.U32 R34, RZ, RZ, 0x0 ;  /* 0x00000000ff227424 */ /* 0x000fe200078e00ff */
[----:B------:R-:W-:Y:S01]  /*64f0*/  DADD R32, R44, -R26 ;  /* 0x000000002c207229 */ /* 0x000fe2000000081a */
[----:B------:R-:W-:Y:S01]  /*6500*/  MOV R35, 0x3fd80000 ;  /* 0x3fd8000000237802 */ /* 0x000fe20000000f00 */
        /* <DEDUP_REMOVED lines=23> */
.L_x_81:
[----:B------:R-:W-:Y:S05]  /*6680*/  BSYNC.RECONVERGENT B3 ;  /* 0x0000000000037941 */ /* 0x000fea0003800200 */
.L_x_80:
[----:B------:R-:W0:Y:S02]  /*6690*/  LDC.64 R30, c[0x4][0x30] ;  /* 0x01000c00ff1e7b82 */ /* 0x000e240000000a00 */
[----:B0-----:R-:W2:Y:S01]  /*66a0*/  LDG.E.64 R30, desc[UR4][R30.64] ;  /* 0x000000041e1e7981 */ /* 0x001ea2000c1e1b00 */
[----:B------:R-:W-:Y:S02]  /*66b0*/  VIADD R32, R6, 0x1 ;  /* 0x0000000106207836 */ /* 0x000fe40000000000 */
[----:B------:R-:W-:-:S04]  /*66c0*/  IMAD.MOV.U32 R7, RZ, RZ, 0x2 ;  /* 0x00000002ff077424 */ /* 0x000fc800078e00ff */
[----:B------:R-:W0:Y:S01]  /*66d0*/  I2F.F64.U32 R32, R32 ;  /* 0x0000002000207312 */ /* 0x000e220000201800 */
[----:B--2---:R-:W-:-:S06]  /*66e0*/  DSETP.GEU.AND P0, PT, R40, R30, PT ;  /* 0x0000001e2800722a */ /* 0x004fcc0003f0e000 */
[----:B------:R-:W-:-:S04]  /*66f0*/  ISETP.EQ.AND P0, PT, R5, RZ, !P0 ;  /* 0x000000ff0500720c */ /* 0x000fc80004702270 */
[----:B0-----:R-:W-:Y:S02]  /*6700*/  FSEL R18, R32, R18, P0 ;  /* 0x0000001220127208 */ /* 0x001fe40000000000 */
[----:B------:R-:W-:Y:S02]  /*6710*/  FSEL R19, R33, R19, P0 ;  /* 0x0000001321137208 */ /* 0x000fe40000000000 */
[----:B------:R-:W-:Y:S01]  /*6720*/  SEL R5, R5, 0x1, !P0 ;  /* 0x0000000105057807 */ /* 0x000fe20004000000 */
[----:B------:R-:W-:Y:S06]  /*6730*/  BRA `(.L_x_72) ;  /* 0x0000000c00407947 */ /* 0x000fec0003800000 */
.L_x_70:
[----:B------:R-:W-:-:S13]  /*6740*/  ISETP.GT.AND P0, PT, R7, 0x8, PT ;  /* 0x000000080700780c */ /* 0x000fda0003f04270 */
[----:B------:R-:W-:Y:S05]  /*6750*/  @P0 BRA `(.L_x_82) ;  /* 0x0000000000940947 */ /* 0x000fea0003800000 */
[----:B------:R-:W-:-:S05]  /*6760*/  IMAD.MOV.U32 R0, RZ, RZ, -0x5 ;  /* 0xfffffffbff007424 */ /* 0x000fca00078e00ff */
[----:B------:R-:W-:-:S05]  /*6770*/  VIADDMNMX.U32 R0, R7, R0, 0x4, PT ;  /* 0x0000000407007446 */ /* 0x000fca0003800000 */
[----:B------:R-:W-:-:S04]  /*6780*/  IMAD.SHL.U32 R0, R0, 0x4, RZ ;  /* 0x0000000400007824 */ /* 0x000fc800078e00ff */
[----:B------:R-:W0:Y:S02]  /*6790*/  LDC R32, c[0x2][R0+0x60] ;  /* 0x0080180000207b82 */ /* 0x000e240000000800 */
[----:B0-----:R-:W-:-:S04]  /*67a0*/  SHF.R.S32.HI R33, RZ, 0x1f, R32 ;  /* 0x0000001fff217819 */ /* 0x001fc80000011420 */
.L_x_138:
[----:B------:R-:W-:Y:S05]  /*67b0*/  BRX R32 -0x67c0                                                                  (*"BRANCH_TARGETS .L_x_139,.L_x_72,.L_x_141,.L_x_142"*) ;  /* 0xffffff9820107949 */ /* 0x000fea000383ffff */
.L_x_142:
[----:B------:R-:W0:Y:S02]  /*67c0*/  LDC.64 R32, c[0x4][0x30] ;  /* 0x01000c00ff207b82 */ /* 0x000e240000000a00 */
[----:B0-----:R-:W2:Y:S01]  /*67d0*/  LDG.E.64 R32, desc[UR4][R32.64] ;  /* 0x0000000420207981 */ /* 0x001ea2000c1e1b00 */
[----:B------:R-:W-:Y:S01]  /*67e0*/  IMAD.MOV.U32 R7, RZ, RZ, 0x8 ;  /* 0x00000008ff077424 */ /* 0x000fe200078e00ff */
[----:B--2---:R-:W-:-:S06]  /*67f0*/  DSETP.GEU.AND P0, PT, |R30|, R32, PT ;  /* 0x000000201e00722a */ /* 0x004fcc0003f0e200 */
[----:B------:R-:W-:-:S13]  /*6800*/  ISETP.NE.OR P0, PT, R3, RZ, P0 ;  /* 0x000000ff0300720c */ /* 0x000fda0000705670 */
        /* <DEDUP_REMOVED lines=15> */
[----:B--2---:R-:W-:Y:S01]  /*6900*/  IMAD.MOV.U32 R7, RZ, RZ, R4 ;  /* 0x000000ffff077224 */ /* 0x004fe200078e0004 */
[----:B0-----:R-:W-:Y:S06]  /*6910*/  BRA `(.L_x_72) ;  /* 0x0000000800c87947 */ /* 0x001fec0003800000 */
.L_x_141:
[----:B------:R-:W0:Y:S01]  /*6920*/  I2F.F64.U32 R8, R8 ;  /* 0x0000000800087312 */ /* 0x000e220000201800 */
[----:B------:R-:W-:Y:S01]  /*6930*/  IMAD.MOV.U32 R7, RZ, RZ, 0x7 ;  /* 0x00000007ff077424 */ /* 0x000fe200078e00ff */
[----:B0-----:R-:W-:Y:S01]  /*6940*/  DADD R18, R18, R8 ;  /* 0x0000000012127229 */ /* 0x001fe20000000008 */
[----:B------:R-:W-:Y:S01]  /*6950*/  IMAD.MOV.U32 R8, RZ, RZ, RZ ;  /* 0x000000ffff087224 */ /* 0x000fe200078e00ff */
[----:B------:R-:W-:Y:S09]  /*6960*/  BRA `(.L_x_72) ;  /* 0x0000000800b47947 */ /* 0x000ff20003800000 */
.L_x_139:
[----:B------:R-:W-:Y:S01]  /*6970*/  DADD R18, R18, R44 ;  /* 0x0000000012127229 */ /* 0x000fe2000000002c */
[----:B------:R-:W-:Y:S01]  /*6980*/  IMAD.MOV.U32 R7, RZ, RZ, 0x5 ;  /* 0x00000005ff077424 */ /* 0x000fe200078e00ff */
[----:B------:R-:W-:Y:S01]  /*6990*/  DADD R20, R20, R10 ;  /* 0x0000000014147229 */ /* 0x000fe2000000000a */
[----:B------:R-:W-:Y:S10]  /*69a0*/  BRA `(.L_x_72) ;  /* 0x0000000800a47947 */ /* 0x000ff40003800000 */
.L_x_82:
[----:B------:R-:W-:-:S05]  /*69b0*/  IMAD.MOV.U32 R0, RZ, RZ, -0x9 ;  /* 0xfffffff7ff007424 */ /* 0x000fca00078e00ff */
[----:B------:R-:W-:-:S05]  /*69c0*/  VIADDMNMX.U32 R0, R7, R0, 0x3, PT ;  /* 0x0000000307007446 */ /* 0x000fca0003800000 */
[----:B------:R-:W-:-:S04]  /*69d0*/  IMAD.SHL.U32 R0, R0, 0x4, RZ ;  /* 0x0000000400007824 */ /* 0x000fc800078e00ff */
[----:B------:R-:W0:Y:S02]  /*69e0*/  LDC R32, c[0x2][R0+0x74] ;  /* 0x00801d0000207b82 */ /* 0x000e240000000800 */
[----:B0-----:R-:W-:-:S04]  /*69f0*/  SHF.R.S32.HI R33, RZ, 0x1f, R32 ;  /* 0x0000001fff217819 */ /* 0x001fc80000011420 */
.L_x_144:
[----:B------:R-:W-:Y:S05]  /*6a00*/  BRX R32 -0x6a10                                                                  (*"BRANCH_TARGETS .L_x_145,.L_x_146,.L_x_147,.L_x_72"*) ;  /* 0xffffff94207c7949 */ /* 0x000fea000383ffff */
.L_x_147:
        /* <DEDUP_REMOVED lines=27> */
.L_x_84:
[----:B------:R-:W-:Y:S05]  /*6bc0*/  BSYNC.RECONVERGENT B3 ;  /* 0x0000000000037941 */ /* 0x000fea0003800200 */
.L_x_83:
[----:B------:R-:W-:Y:S01]  /*6bd0*/  DADD R18, R18, R40 ;  /* 0x0000000012127229 */ /* 0x000fe20000000028 */
[----:B------:R-:W-:Y:S01]  /*6be0*/  IMAD.MOV.U32 R7, RZ, RZ, 0xb ;  /* 0x0000000bff077424 */ /* 0x000fe200078e00ff */
[----:B------:R-:W-:Y:S09]  /*6bf0*/  BRA `(.L_x_72) ;  /* 0x0000000800107947 */ /* 0x000ff20003800000 */
.L_x_146:
[----:B------:R-:W0:Y:S02]  /*6c00*/  LDC.64 R32, c[0x4][0x30] ;  /* 0x01000c00ff207b82 */ /* 0x000e240000000a00 */
[----:B0-----:R-:W2:Y:S01]  /*6c10*/  LDG.E.64 R32, desc[UR4][R32.64] ;  /* 0x0000000420207981 */ /* 0x001ea2000c1e1b00 */
[----:B------:R-:W-:Y:S01]  /*6c20*/  VIADD R34, R6, 0x1 ;  /* 0x0000000106227836 */ /* 0x000fe20000000000 */
[----:B------:R-:W-:-:S05]  /*6c30*/  ISETP.NE.AND P1, PT, R3, RZ, PT ;  /* 0x000000ff0300720c */ /* 0x000fca0003f25270 */
[----:B------:R-:W0:Y:S01]  /*6c40*/  I2F.F64.U32 R34, R34 ;  /* 0x0000002200227312 */ /* 0x000e220000201800 */
[----:B--2---:R-:W-:-:S06]  /*6c50*/  DSETP.GEU.AND P0, PT, |R30|, R32, PT ;  /* 0x000000201e00722a */ /* 0x004fcc0003f0e200 */
[-C--:B0-----:R-:W-:Y:S02]  /*6c60*/  FSEL R7, R34, R18.reuse, !P0 ;  /* 0x0000001222077208 */ /* 0x081fe40004000000 */
[-C--:B------:R-:W-:Y:S02]  /*6c70*/  FSEL R35, R35, R19.reuse, !P0 ;  /* 0x0000001323237208 */ /* 0x080fe40004000000 */
[----:B------:R-:W-:Y:S01]  /*6c80*/  FSEL R18, R7, R18, !P1 ;  /* 0x0000001207127208 */ /* 0x000fe20004800000 */
[----:B------:R-:W-:Y:S01]  /*6c90*/  IMAD.MOV.U32 R7, RZ, RZ, 0xa ;  /* 0x0000000aff077424 */ /* 0x000fe200078e00ff */
[----:B------:R-:W-:Y:S01]  /*6ca0*/  FSEL R19, R35, R19, !P1 ;  /* 0x0000001323137208 */ /* 0x000fe20004800000 */
[----:B------:R-:W-:Y:S06]  /*6cb0*/  BRA `(.L_x_72) ;  /* 0x0000000400e07947 */ /* 0x000fec0003800000 */
.L_x_145:
        /* <DEDUP_REMOVED lines=46> */
.L_x_86:
        /* <DEDUP_REMOVED lines=69> */
.L_x_87:
[----:B------:R-:W-:Y:S05]  /*73f0*/  BSYNC.RECONVERGENT B1 ;  /* 0x0000000000017941 */ /* 0x000fea0003800200 */
.L_x_85:
[----:B------:R-:W-:Y:S01]  /*7400*/  DSETP.GEU.AND P0, PT, R30, R18, PT ;  /* 0x000000121e00722a */ /* 0x000fe20003f0e000 */
[----:B------:R-:W-:-:S13]  /*7410*/  IMAD.MOV.U32 R7, RZ, RZ, 0x9 ;  /* 0x00000009ff077424 */ /* 0x000fda00078e00ff */
[----:B------:R-:W-:Y:S01]  /*7420*/  @!P0 MOV R18, R30 ;  /* 0x0000001e00128202 */ /* 0x000fe20000000f00 */
[----:B------:R-:W-:-:S07]  /*7430*/  @!P0 IMAD.MOV.U32 R19, RZ, RZ, R31 ;  /* 0x000000ffff138224 */ /* 0x000fce00078e001f */
.L_x_72:
[----:B------:R-:W-:Y:S05]  /*7440*/  BSYNC.RECONVERGENT B2 ;  /* 0x0000000000027941 */ /* 0x000fea0003800200 */
.L_x_69:
[----:B------:R-:W-:Y:S01]  /*7450*/  VIADD R6, R6, 0x1 ;  /* 0x0000000106067836 */ /* 0x000fe20000000000 */
[----:B------:R-:W-:-:S04]  /*7460*/  ISETP.NE.AND P0, PT, R3, RZ, PT ;  /* 0x000000ff0300720c */ /* 0x000fc80003f05270 */
[----:B------:R-:W-:Y:S02]  /*7470*/  ISETP.EQ.OR P1, PT, R5, RZ, !P0 ;  /* 0x000000ff0500720c */ /* 0x000fe40004722670 */
[----:B------:R-:W-:Y:S02]  /*7480*/  ISETP.LT.AND P2, PT, R6, UR6, PT ;  /* 0x0000000606007c0c */ /* 0x000fe4000bf41270 */
[----:B------:R-:W-:-:S11]  /*7490*/  PLOP3.LUT P0, PT, P0, PT, PT, 0x8, 0x80 ;  /* 0x000000000080781c */ /* 0x000fd6000070e170 */
[----:B------:R-:W-:Y:S05]  /*74a0*/  @P1 BRA P2, `(.L_x_88) ;  /* 0xffffffc000cc1947 */ /* 0x000fea000103ffff */
.L_x_49:
[----:B------:R-:W-:Y:S05]  /*74b0*/  BSYNC B0 ;  /* 0x0000000000007941 */ /* 0x000fea0003800000 */
.L_x_48:
[----:B------:R-:W-:-:S13]  /*74c0*/  ISETP.NE.AND P0, PT, R4, 0x6, PT ;  /* 0x000000060400780c */ /* 0x000fda0003f05270 */
[----:B------:R-:W-:Y:S05]  /*74d0*/  @P0 BRA `(.L_x_89) ;  /* 0x0000000000600947 */ /* 0x000fea0003800000 */
[----:B------:R-:W-:-:S14]  /*74e0*/  DSETP.GT.AND P0, PT, R24, 1, PT ;  /* 0x3ff000001800742a */ /* 0x000fdc0003f04000 */
[----:B------:R-:W0:Y:S08]  /*74f0*/  @!P0 LDC.64 R4, c[0x0][0x398] ;  /* 0x0000e600ff048b82 */ /* 0x000e300000000a00 */
[----:B------:R-:W1:Y:S01]  /*7500*/  @!P0 LDC.64 R6, c[0x0][0x3a0] ;  /* 0x0000e800ff068b82 */ /* 0x000e620000000a00 */
[----:B0-----:R-:W-:-:S05]  /*7510*/  @!P0 IMAD.WIDE R4, R2, 0x8, R4 ;  /* 0x0000000802048825 */ /* 0x001fca00078e0204 */
[----:B------:R0:W-:Y:S01]  /*7520*/  @!P0 STG.E.64 desc[UR4][R4.64], R10 ;  /* 0x0000000a04008986 */ /* 0x0001e2000c101b04 */
[----:B-1----:R-:W-:-:S05]  /*7530*/  @!P0 IMAD.WIDE R6, R2, 0x8, R6 ;  /* 0x0000000802068825 */ /* 0x002fca00078e0206 */
[----:B------:R0:W-:Y:S01]  /*7540*/  @!P0 STG.E.64 desc[UR4][R6.64], R44 ;  /* 0x0000002c06008986 */ /* 0x0001e2000c101b04 */
[----:B------:R-:W-:Y:S05]  /*7550*/  @!P0 EXIT ;  /* 0x000000000000894d */ /* 0x000fea0003800000 */
[----:B0-----:R-:W0:Y:S08]  /*7560*/  LDC.64 R4, c[0x4][0x20] ;  /* 0x01000800ff047b82 */ /* 0x001e300000000a00 */
[----:B------:R-:W1:Y:S08]  /*7570*/  LDC.64 R6, c[0x4][0x38] ;  /* 0x01000e00ff067b82 */ /* 0x000e700000000a00 */
[----:B------:R-:W2:Y:S01]  /*7580*/  LDC.64 R12, c[0x0][0x398] ;  /* 0x0000e600ff0c7b82 */ /* 0x000ea20000000a00 */
[----:B0-----:R-:W3:Y:S07]  /*7590*/  LDG.E.64 R4, desc[UR4][R4.64] ;  /* 0x0000000404047981 */ /* 0x001eee000c1e1b00 */
[----:B------:R-:W0:Y:S01]  /*75a0*/  LDC.64 R10, c[0x4][0x28] ;  /* 0x01000a00ff0a7b82 */ /* 0x000e220000000a00 */
[----:B-1----:R-:W3:Y:S07]  /*75b0*/  LDG.E.64 R8, desc[UR4][R6.64] ;  /* 0x0000000406087981 */ /* 0x002eee000c1e1b00 */
[----:B-----5:R-:W1:Y:S01]  /*75c0*/  LDC.64 R16, c[0x0][0x3a0] ;  /* 0x0000e800ff107b82 */ /* 0x020e620000000a00 */
[----:B--2---:R-:W-:Y:S01]  /*75d0*/  IMAD.WIDE R14, R2, 0x8, R12 ;  /* 0x00000008020e7825 */ /* 0x004fe200078e020c */
[----:B---3--:R-:W-:-:S07]  /*75e0*/  DADD R8, R4, -R8 ;  /* 0x0000000004087229 */ /* 0x008fce0000000808 */
[----:B------:R-:W-:Y:S04]  /*75f0*/  STG.E.64 desc[UR4][R14.64], R8 ;  /* 0x000000080e007986 */ /* 0x000fe8000c101b04 */
[----:B------:R-:W2:Y:S04]  /*7600*/  LDG.E.64 R12, desc[UR4][R6.64] ;  /* 0x00000004060c7981 */ /* 0x000ea8000c1e1b00 */
[----:B0-----:R-:W2:Y:S01]  /*7610*/  LDG.E.64 R10, desc[UR4][R10.64] ;  /* 0x000000040a0a7981 */ /* 0x001ea2000c1e1b00 */
[----:B-1----:R-:W-:Y:S01]  /*7620*/  IMAD.WIDE R16, R2, 0x8, R16 ;  /* 0x0000000802107825 */ /* 0x002fe200078e0210 */
[----:B--2---:R-:W-:-:S07]  /*7630*/  DADD R12, R10, -R12 ;  /* 0x000000000a0c7229 */ /* 0x004fce000000080c */
[----:B------:R-:W-:Y:S01]  /*7640*/  STG.E.64 desc[UR4][R16.64], R12 ;  /* 0x0000000c10007986 */ /* 0x000fe2000c101b04 */
[----:B------:R-:W-:Y:S05]  /*7650*/  EXIT ;  /* 0x000000000000794d */ /* 0x000fea0003800000 */
.L_x_89:
[----:B------:R-:W0:Y:S08]  /*7660*/  LDC.64 R4, c[0x0][0x398] ;  /* 0x0000e600ff047b82 */ /* 0x000e300000000a00 */
[----:B------:R-:W1:Y:S01]  /*7670*/  LDC.64 R6, c[0x0][0x3a0] ;  /* 0x0000e800ff067b82 */ /* 0x000e620000000a00 */
[----:B0-----:R-:W-:-:S05]  /*7680*/  IMAD.WIDE R4, R2, 0x8, R4 ;  /* 0x0000000802047825 */ /* 0x001fca00078e0204 */
[----:B------:R-:W-:Y:S01]  /*7690*/  STG.E.64 desc[UR4][R4.64], R20 ;  /* 0x0000001404007986 */ /* 0x000fe2000c101b04 */
[----:B-1----:R-:W-:-:S05]  /*76a0*/  IMAD.WIDE R6, R2, 0x8, R6 ;  /* 0x0000000802067825 */ /* 0x002fca00078e0206 */
[----:B------:R-:W-:Y:S01]  /*76b0*/  STG.E.64 desc[UR4][R6.64], R18 ;  /* 0x0000001206007986 */ /* 0x000fe2000c101b04 */
[----:B------:R-:W-:Y:S05]  /*76c0*/  EXIT ;  /* 0x000000000000794d */ /* 0x000fea0003800000 */
        .weak           $__internal_1_$__cuda_sm20_div_rn_f64_full
        .type           $__internal_1_$__cuda_sm20_div_rn_f64_full,@function
        .size           $__internal_1_$__cuda_sm20_div_rn_f64_full,($__internal_2_$__cuda_sm20_dsqrt_rn_f64_mediumpath_v1 - $__internal_1_$__cuda_sm20_div_rn_f64_full)
$__internal_1_$__cuda_sm20_div_rn_f64_full:
[----:B------:R-:W-:Y:S01]  /*76d0*/  FSETP.GEU.AND P4, PT, |R31|, 1.469367938527859385e-39, PT ;  /* 0x001000001f00780b */ /* 0x000fe20003f8e200 */
[----:B------:R-:W-:Y:S01]  /*76e0*/  IMAD.MOV.U32 R34, RZ, RZ, R32 ;  /* 0x000000ffff227224 */ /* 0x000fe200078e0020 */
[C---:B------:R-:W-:Y:S01]  /*76f0*/  FSETP.GEU.AND P1, PT, |R35|.reuse, 1.469367938527859385e-39, PT ;  /* 0x001000002300780b */ /* 0x040fe20003f2e200 */
[----:B------:R-:W-:Y:S01]  /*7700*/  IMAD.MOV.U32 R46, RZ, RZ, 0x1ca00000 ;  /* 0x1ca00000ff2e7424 */ /* 0x000fe200078e00ff */
[----:B------:R-:W-:Y:S01]  /*7710*/  LOP3.LUT R33, R35, 0x800fffff, RZ, 0xc0, !PT ;  /* 0x800fffff23217812 */ /* 0x000fe200078ec0ff */
[----:B------:R-:W-:Y:S01]  /*7720*/  IMAD.MOV.U32 R38, RZ, RZ, 0x1 ;  /* 0x00000001ff267424 */ /* 0x000fe200078e00ff */
[----:B------:R-:W-:Y:S01]  /*7730*/  LOP3.LUT R9, R31, 0x7ff00000, RZ, 0xc0, !PT ;  /* 0x7ff000001f097812 */ /* 0x000fe200078ec0ff */
[----:B------:R-:W-:Y:S01]  /*7740*/  BSSY.RECONVERGENT B3, `(.L_x_90) ;  /* 0x0000050000037945 */ /* 0x000fe20003800200 */
[----:B------:R-:W-:Y:S02]  /*7750*/  LOP3.LUT R33, R33, 0x3ff00000, RZ, 0xfc, !PT ;  /* 0x3ff0000021217812 */ /* 0x000fe400078efcff */
[----:B------:R-:W-:-:S03]  /*7760*/  LOP3.LUT R48, R35, 0x7ff00000, RZ, 0xc0, !PT ;  /* 0x7ff0000023307812 */ /* 0x000fc600078ec0ff */
[----:B------:R-:W-:Y:S01]  /*7770*/  @!P4 LOP3.LUT R36, R35, 0x7ff00000, RZ, 0xc0, !PT ;  /* 0x7ff000002324c812 */ /* 0x000fe200078ec0ff */
[----:B------:R-:W-:Y:S01]  /*7780*/  @!P4 IMAD.MOV.U32 R40, RZ, RZ, RZ ;  /* 0x000000ffff28c224 */ /* 0x000fe200078e00ff */
[----:B------:R-:W-:Y:S01]  /*7790*/  @!P1 DMUL R32, R34, 8.98846567431157953865e+307 ;  /* 0x7fe0000022209828 */ /* 0x000fe20000000000 */
[C---:B------:R-:W-:Y:S02]  /*77a0*/  ISETP.GE.U32.AND P3, PT, R9.reuse, R48, PT ;  /* 0x000000300900720c */ /* 0x040fe40003f66070 */
[----:B------:R-:W-:Y:S02]  /*77b0*/  @!P4 ISETP.GE.U32.AND P5, PT, R9, R36, PT ;  /* 0x000000240900c20c */ /* 0x000fe40003fa6070 */
[C---:B------:R-:W-:Y:S01]  /*77c0*/  SEL R37, R46.reuse, 0x63400000, !P3 ;  /* 0x634000002e257807 */ /* 0x040fe20005800000 */
[----:B------:R-:W0:Y:S01]  /*77d0*/  MUFU.RCP64H R39, R33 ;  /* 0x0000002100277308 */ /* 0x000e220000001800 */
[----:B------:R-:W-:Y:S02]  /*77e0*/  @!P4 SEL R41, R46, 0x63400000, !P5 ;  /* 0x634000002e29c807 */ /* 0x000fe40006800000 */
[----:B------:R-:W-:-:S02]  /*77f0*/  LOP3.LUT R37, R37, 0x800fffff, R31, 0xf8, !PT ;  /* 0x800fffff25257812 */ /* 0x000fc400078ef81f */
[----:B------:R-:W-:Y:S02]  /*7800*/  @!P4 LOP3.LUT R36, R41, 0x80000000, R31, 0xf8, !PT ;  /* 0x800000002924c812 */ /* 0x000fe400078ef81f */
[----:B------:R-:W-:Y:S02]  /*7810*/  @!P1 LOP3.LUT R48, R33, 0x7ff00000, RZ, 0xc0, !PT ;  /* 0x7ff0000021309812 */ /* 0x000fe400078ec0ff */
[----:B------:R-:W-:Y:S01]  /*7820*/  @!P4 LOP3.LUT R41, R36, 0x100000, RZ, 0xfc, !PT ;  /* 0x001000002429c812 */ /* 0x000fe200078efcff */
[----:B------:R-:W-:-:S06]  /*7830*/  IMAD.MOV.U32 R36, RZ, RZ, R30 ;  /* 0x000000ffff247224 */ /* 0x000fcc00078e001e */
[----:B------:R-:W-:Y:S02]  /*7840*/  @!P4 DFMA R36, R36, 2, -R40 ;  /* 0x400000002424c82b */ /* 0x000fe40000000828 */
[----:B0-----:R-:W-:-:S08]  /*7850*/  DFMA R40, R38, -R32, 1 ;  /* 0x3ff000002628742b */ /* 0x001fd00000000820 */
[----:B------:R-:W-:-:S08]  /*7860*/  DFMA R40, R40, R40, R40 ;  /* 0x000000282828722b */ /* 0x000fd00000000028 */
[----:B------:R-:W-:-:S08]  /*7870*/  DFMA R40, R38, R40, R38 ;  /* 0x000000282628722b */ /* 0x000fd00000000026 */
[----:B------:R-:W-:-:S08]  /*7880*/  DFMA R38, R40, -R32, 1 ;  /* 0x3ff000002826742b */ /* 0x000fd00000000820 */
[----:B------:R-:W-:-:S08]  /*7890*/  DFMA R38, R40, R38, R40 ;  /* 0x000000262826722b */ /* 0x000fd00000000028 */
[----:B------:R-:W-:-:S08]  /*78a0*/  DMUL R40, R38, R36 ;  /* 0x0000002426287228 */ /* 0x000fd00000000000 */
[----:B------:R-:W-:-:S08]  /*78b0*/  DFMA R42, R40, -R32, R36 ;  /* 0x80000020282a722b */ /* 0x000fd00000000024 */
[----:B------:R-:W-:Y:S01]  /*78c0*/  DFMA R42, R38, R42, R40 ;  /* 0x0000002a262a722b */ /* 0x000fe20000000028 */
[----:B------:R-:W-:Y:S01]  /*78d0*/  IMAD.MOV.U32 R38, RZ, RZ, R9 ;  /* 0x000000ffff267224 */ /* 0x000fe200078e0009 */
[----:B------:R-:W-:-:S05]  /*78e0*/  @!P4 LOP3.LUT R38, R37, 0x7ff00000, RZ, 0xc0, !PT ;  /* 0x7ff000002526c812 */ /* 0x000fca00078ec0ff */
[----:B------:R-:W-:-:S05]  /*78f0*/  VIADD R39, R38, 0xffffffff ;  /* 0xffffffff26277836 */ /* 0x000fca0000000000 */
[----:B------:R-:W-:Y:S01]  /*7900*/  ISETP.GT.U32.AND P1, PT, R39, 0x7feffffe, PT ;  /* 0x7feffffe2700780c */ /* 0x000fe20003f24070 */
[----:B------:R-:W-:-:S05]  /*7910*/  VIADD R39, R48, 0xffffffff ;  /* 0xffffffff30277836 */ /* 0x000fca0000000000 */
[----:B------:R-:W-:-:S13]  /*7920*/  ISETP.GT.U32.OR P1, PT, R39, 0x7feffffe, P1 ;  /* 0x7feffffe2700780c */ /* 0x000fda0000f24470 */
[----:B------:R-:W-:Y:S05]  /*7930*/  @P1 BRA `(.L_x_91) ;  /* 0x00000000006c1947 */ /* 0x000fea0003800000 */
[----:B------:R-:W-:-:S04]  /*7940*/  LOP3.LUT R30, R35, 0x7ff00000, RZ, 0xc0, !PT ;  /* 0x7ff00000231e7812 */ /* 0x000fc800078ec0ff */
[CC--:B------:R-:W-:Y:S02]  /*7950*/  ISETP.GE.U32.AND P1, PT, R9.reuse, R30.reuse, PT ;  /* 0x0000001e0900720c */ /* 0x0c0fe40003f26070 */
[----:B------:R-:W-:Y:S01]  /*7960*/  VIADDMNMX R9, R9, -R30, 0xb9600000, !PT ;  /* 0xb960000009097446 */ /* 0x000fe2000780091e */
[----:B------:R-:W-:Y:S01]  /*7970*/  IMAD.MOV.U32 R30, RZ, RZ, RZ ;  /* 0x000000ffff1e7224 */ /* 0x000fe200078e00ff */
[----:B------:R-:W-:Y:S02]  /*7980*/  SEL R46, R46, 0x63400000, !P1 ;  /* 0x634000002e2e7807 */ /* 0x000fe40004800000 */
[----:B------:R-:W-:-:S05]  /*7990*/  VIMNMX R9, PT, PT, R9, 0x46a00000, PT ;  /* 0x46a0000009097848 */ /* 0x000fca0003fe0100 */
[----:B------:R-:W-:-:S04]  /*79a0*/  IMAD.IADD R9, R9, 0x1, -R46 ;  /* 0x0000000109097824 */ /* 0x000fc800078e0a2e */
        /* <DEDUP_REMOVED lines=20> */
.L_x_91:
        /* <DEDUP_REMOVED lines=16> */
.L_x_94:
[----:B------:R-:W-:Y:S01]  /*7bf0*/  LOP3.LUT R41, R35, 0x80000, RZ, 0xfc, !PT ;  /* 0x0008000023297812 */ /* 0x000fe200078efcff */
[----:B------:R-:W-:Y:S01]  /*7c00*/  IMAD.MOV.U32 R40, RZ, RZ, R34 ;  /* 0x000000ffff287224 */ /* 0x000fe200078e0022 */
[----:B------:R-:W-:Y:S06]  /*7c10*/  BRA `(.L_x_92) ;  /* 0x0000000000087947 */ /* 0x000fec0003800000 */
.L_x_93:
[----:B------:R-:W-:Y:S01]  /*7c20*/  LOP3.LUT R41, R31, 0x80000, RZ, 0xfc, !PT ;  /* 0x000800001f297812 */ /* 0x000fe200078efcff */
[----:B------:R-:W-:-:S07]  /*7c30*/  IMAD.MOV.U32 R40, RZ, RZ, R30 ;  /* 0x000000ffff287224 */ /* 0x000fce00078e001e */
.L_x_92:
[----:B------:R-:W-:Y:S05]  /*7c40*/  BSYNC.RECONVERGENT B3 ;  /* 0x0000000000037941 */ /* 0x000fea0003800200 */
.L_x_90:
[----:B------:R-:W-:Y:S02]  /*7c50*/  IMAD.MOV.U32 R30, RZ, RZ, R0 ;  /* 0x000000ffff1e7224 */ /* 0x000fe400078e0000 */
[----:B------:R-:W-:-:S04]  /*7c60*/  IMAD.MOV.U32 R31, RZ, RZ, 0x0 ;  /* 0x00000000ff1f7424 */ /* 0x000fc800078e00ff */
[----:B------:R-:W-:Y:S05]  /*7c70*/  RET.REL.NODEC R30 `(_Z6rotateiPdS_S_S_iPiS0_) ;  /* 0xffffff801ee07950 */ /* 0x000fea0003c3ffff */
        .weak           $__internal_2_$__cuda_sm20_dsqrt_rn_f64_mediumpath_v1
        .type           $__internal_2_$__cuda_sm20_dsqrt_rn_f64_mediumpath_v1,@function
        .size           $__internal_2_$__cuda_sm20_dsqrt_rn_f64_mediumpath_v1,($_Z6rotateiPdS_S_S_iPiS0_$__internal_trig_reduction_slowpathd - $__internal_2_$__cuda_sm20_dsqrt_rn_f64_mediumpath_v1)
$__internal_2_$__cuda_sm20_dsqrt_rn_f64_mediumpath_v1:
[----:B------:R-:W-:Y:S01]  /*7c80*/  ISETP.GE.U32.AND P1, PT, R30, -0x3400000, PT ;  /* 0xfcc000001e00780c */ /* 0x000fe20003f26070 */
[----:B------:R-:W-:Y:S01]  /*7c90*/  BSSY.RECONVERGENT B1, `(.L_x_95) ;  /* 0x0000024000017945 */ /* 0x000fe20003800200 */
[----:B------:R-:W-:-:S11]  /*7ca0*/  IMAD.MOV.U32 R30, RZ, RZ, R38 ;  /* 0x000000ffff1e7224 */ /* 0x000fd600078e0026 */
[----:B------:R-:W-:Y:S05]  /*7cb0*/  @!P1 BRA `(.L_x_96) ;  /* 0x0000000000209947 */ /* 0x000fea0003800000 */
[----:B------:R-:W-:-:S10]  /*7cc0*/  DFMA.RM R32, R32, R34, R36 ;  /* 0x000000222020722b */ /* 0x000fd40000004024 */
[----:B------:R-:W-:-:S05]  /*7cd0*/  IADD3 R34, P1, PT, R32, 0x1, RZ ;  /* 0x0000000120227810 */ /* 0x000fca0007f3e0ff */
[----:B------:R-:W-:-:S06]  /*7ce0*/  IMAD.X R35, RZ, RZ, R33, P1 ;  /* 0x000000ffff237224 */ /* 0x000fcc00008e0621 */
[----:B------:R-:W-:-:S08]  /*7cf0*/  DFMA.RP R30, -R32, R34, R30 ;  /* 0x00000022201e722b */ /* 0x000fd0000000811e */
[----:B------:R-:W-:-:S06]  /*7d00*/  DSETP.GT.AND P1, PT, R30, RZ, PT ;  /* 0x000000ff1e00722a */ /* 0x000fcc0003f24000 */
[----:B------:R-:W-:Y:S02]  /*7d10*/  FSEL R32, R34, R32, P1 ;  /* 0x0000002022207208 */ /* 0x000fe40000800000 */
[----:B------:R-:W-:Y:S01]  /*7d20*/  FSEL R33, R35, R33, P1 ;  /* 0x0000002123217208 */ /* 0x000fe20000800000 */
[----:B------:R-:W-:Y:S06]  /*7d30*/  BRA `(.L_x_97) ;  /* 0x0000000000647947 */ /* 0x000fec0003800000 */
.L_x_96:
[----:B------:R-:W-:-:S14]  /*7d40*/  DSETP.NE.AND P1, PT, R30, RZ, PT ;  /* 0x000000ff1e00722a */ /* 0x000fdc0003f25000 */
[----:B------:R-:W-:Y:S05]  /*7d50*/  @!P1 BRA `(.L_x_98) ;  /* 0x0000000000589947 */ /* 0x000fea0003800000 */
[----:B------:R-:W-:-:S13]  /*7d60*/  ISETP.GE.AND P1, PT, R31, RZ, PT ;  /* 0x000000ff1f00720c */ /* 0x000fda0003f26270 */
[----:B------:R-:W-:Y:S02]  /*7d70*/  @!P1 IMAD.MOV.U32 R32, RZ, RZ, 0x0 ;  /* 0x00000000ff209424 */ /* 0x000fe400078e00ff */
[----:B------:R-:W-:Y:S01]  /*7d80*/  @!P1 IMAD.MOV.U32 R33, RZ, RZ, -0x80000 ;  /* 0xfff80000ff219424 */ /* 0x000fe200078e00ff */
[----:B------:R-:W-:Y:S06]  /*7d90*/  @!P1 BRA `(.L_x_97) ;  /* 0x00000000004c9947 */ /* 0x000fec0003800000 */
[----:B------:R-:W-:-:S13]  /*7da0*/  ISETP.GT.AND P1, PT, R31, 0x7fefffff, PT ;  /* 0x7fefffff1f00780c */ /* 0x000fda0003f24270 */
[----:B------:R-:W-:Y:S05]  /*7db0*/  @P1 BRA `(.L_x_98) ;  /* 0x0000000000401947 */ /* 0x000fea0003800000 */
[----:B------:R-:W-:Y:S01]  /*7dc0*/  DMUL R30, R30, 8.11296384146066816958e+31 ;  /* 0x469000001e1e7828 */ /* 0x000fe20000000000 */
[----:B------:R-:W-:Y:S02]  /*7dd0*/  IMAD.MOV.U32 R34, RZ, RZ, RZ ;  /* 0x000000ffff227224 */ /* 0x000fe400078e00ff */
[----:B------:R-:W-:Y:S02]  /*7de0*/  IMAD.MOV.U32 R36, RZ, RZ, 0x0 ;  /* 0x00000000ff247424 */ /* 0x000fe400078e00ff */
[----:B------:R-:W-:Y:S01]  /*7df0*/  IMAD.MOV.U32 R37, RZ, RZ, 0x3fd80000 ;  /* 0x3fd80000ff257424 */ /* 0x000fe200078e00ff */
[----:B------:R-:W0:Y:S02]  /*7e00*/  MUFU.RSQ64H R35, R31 ;  /* 0x0000001f00237308 */ /* 0x000e240000001c00 */
[----:B0-----:R-:W-:-:S08]  /*7e10*/  DMUL R32, R34, R34 ;  /* 0x0000002222207228 */ /* 0x001fd00000000000 */
[----:B------:R-:W-:-:S08]  /*7e20*/  DFMA R32, R30, -R32, 1 ;  /* 0x3ff000001e20742b */ /* 0x000fd00000000820 */
[----:B------:R-:W-:Y:S02]  /*7e30*/  DFMA R36, R32, R36, 0.5 ;  /* 0x3fe000002024742b */ /* 0x000fe40000000024 */
[----:B------:R-:W-:-:S08]  /*7e40*/  DMUL R32, R34, R32 ;  /* 0x0000002022207228 */ /* 0x000fd00000000000 */
[----:B------:R-:W-:-:S08]  /*7e50*/  DFMA R36, R36, R32, R34 ;  /* 0x000000202424722b */ /* 0x000fd00000000022 */
[----:B------:R-:W-:Y:S02]  /*7e60*/  DMUL R32, R30, R36 ;  /* 0x000000241e207228 */ /* 0x000fe40000000000 */
[----:B------:R-:W-:-:S06]  /*7e70*/  VIADD R37, R37, 0xfff00000 ;  /* 0xfff0000025257836 */ /* 0x000fcc0000000000 */
[----:B------:R-:W-:-:S08]  /*7e80*/  DFMA R34, R32, -R32, R30 ;  /* 0x800000202022722b */ /* 0x000fd0000000001e */
[----:B------:R-:W-:-:S10]  /*7e90*/  DFMA R32, R36, R34, R32 ;  /* 0x000000222420722b */ /* 0x000fd40000000020 */
[----:B------:R-:W-:Y:S01]  /*7ea0*/  VIADD R33, R33, 0xfcb00000 ;  /* 0xfcb0000021217836 */ /* 0x000fe20000000000 */
[----:B------:R-:W-:Y:S06]  /*7eb0*/  BRA `(.L_x_97) ;  /* 0x0000000000047947 */ /* 0x000fec0003800000 */
.L_x_98:
[----:B------:R-:W-:-:S11]  /*7ec0*/  DADD R32, R30, R30 ;  /* 0x000000001e207229 */ /* 0x000fd6000000001e */
.L_x_97:
[----:B------:R-:W-:Y:S05]  /*7ed0*/  BSYNC.RECONVERGENT B1 ;  /* 0x0000000000017941 */ /* 0x000fea0003800200 */
.L_x_95:
[----:B------:R-:W-:Y:S01]  /*7ee0*/  MOV R30, R0 ;  /* 0x00000000001e7202 */ /* 0x000fe20000000f00 */
[----:B------:R-:W-:Y:S02]  /*7ef0*/  IMAD.MOV.U32 R31, RZ, RZ, 0x0 ;  /* 0x00000000ff1f7424 */ /* 0x000fe400078e00ff */
[----:B------:R-:W-:Y:S02]  /*7f00*/  IMAD.MOV.U32 R40, RZ, RZ, R32 ;  /* 0x000000ffff287224 */ /* 0x000fe400078e0020 */
[----:B------:R-:W-:Y:S01]  /*7f10*/  IMAD.MOV.U32 R41, RZ, RZ, R33 ;  /* 0x000000ffff297224 */ /* 0x000fe200078e0021 */
[----:B------:R-:W-:Y:S06]  /*7f20*/  RET.REL.NODEC R30 `(_Z6rotateiPdS_S_S_iPiS0_) ;  /* 0xffffff801e347950 */ /* 0x000fec0003c3ffff */
        .type           $_Z6rotateiPdS_S_S_iPiS0_$__internal_trig_reduction_slowpathd,@function
        .size           $_Z6rotateiPdS_S_S_iPiS0_$__internal_trig_reduction_slowpathd,(.L_x_152 - $_Z6rotateiPdS_S_S_iPiS0_$__internal_trig_reduction_slowpathd)
$_Z6rotateiPdS_S_S_iPiS0_$__internal_trig_reduction_slowpathd:
[----:B------:R-:W-:Y:S01]  /*7f30*/  SHF.R.U32.HI R0, RZ, 0x14, R14 ;  /* 0x00000014ff007819 */ /* 0x000fe2000001160e */
[----:B------:R-:W-:Y:S02]  /*7f40*/  IMAD.MOV.U32 R11, RZ, RZ, R4 ;  /* 0x000000ffff0b7224 */ /* 0x000fe400078e0004 */
[----:B------:R-:W-:Y:S01]  /*7f50*/  IMAD.MOV.U32 R15, RZ, RZ, R14 ;  /* 0x000000ffff0f7224 */ /* 0x000fe200078e000e */
[----:B------:R-:W-:Y:S01]  /*7f60*/  LOP3.LUT R5, R0, 0x7ff, RZ, 0xc0, !PT ;  /* 0x000007ff00057812 */ /* 0x000fe200078ec0ff */
[----:B------:R-:W-:-:S03]  /*7f70*/  IMAD.MOV.U32 R4, RZ, RZ, RZ ;  /* 0x000000ffff047224 */ /* 0x000fc600078e00ff */
[----:B------:R-:W-:-:S13]  /*7f80*/  ISETP.NE.AND P1, PT, R5, 0x7ff, PT ;  /* 0x000007ff0500780c */ /* 0x000fda0003f25270 */
[----:B------:R-:W-:Y:S05]  /*7f90*/  @!P1 BRA `(.L_x_99) ;  /* 0x0000000800489947 */ /* 0x000fea0003800000 */
[----:B------:R-:W-:Y:S01]  /*7fa0*/  VIADD R4, R5, 0xfffffc00 ;  /* 0xfffffc0005047836 */ /* 0x000fe20000000000 */
[----:B------:R-:W-:Y:S01]  /*7fb0*/  BSSY.RECONVERGENT B2, `(.L_x_100) ;  /* 0x000002f000027945 */ /* 0x000fe20003800200 */
[----:B------:R-:W-:-:S03]  /*7fc0*/  CS2R R30, SRZ ;  /* 0x00000000001e7805 */ /* 0x000fc6000001ff00 */
[----:B------:R-:W-:Y:S02]  /*7fd0*/  SHF.R.U32.HI R8, RZ, 0x6, R4 ;  /* 0x00000006ff087819 */ /* 0x000fe40000011604 */
[----:B------:R-:W-:Y:S02]  /*7fe0*/  ISETP.GE.U32.AND P1, PT, R4, 0x80, PT ;  /* 0x000000800400780c */ /* 0x000fe40003f26070 */
[C---:B------:R-:W-:Y:S02]  /*7ff0*/  IADD3 R9, PT, PT, -R8.reuse, 0x13, RZ ;  /* 0x0000001308097810 */ /* 0x040fe40007ffe1ff */
[----:B------:R-:W-:Y:S02]  /*8000*/  IADD3 R10, PT, PT, -R8, 0xf, RZ ;  /* 0x0000000f080a7810 */ /* 0x000fe40007ffe1ff */
[----:B------:R-:W-:-:S04]  /*8010*/  SEL R9, R9, 0x12, P1 ;  /* 0x0000001209097807 */ /* 0x000fc80000800000 */
[----:B------:R-:W-:-:S13]  /*8020*/  ISETP.GE.AND P1, PT, R10, R9, PT ;  /* 0x000000090a00720c */ /* 0x000fda0003f26270 */
[----:B------:R-:W-:Y:S05]  /*8030*/  @P1 BRA `(.L_x_101) ;  /* 0x0000000000981947 */ /* 0x000fea0003800000 */
[----:B------:R-:W0:Y:S01]  /*8040*/  LDC.64 R32, c[0x0][0x358] ;  /* 0x0000d600ff207b82 */ /* 0x000e220000000a00 */
[C---:B------:R-:W-:Y:S01]  /*8050*/  SHF.L.U64.HI R15, R11.reuse, 0xb, R15 ;  /* 0x0000000b0b0f7819 */ /* 0x040fe2000001020f */
[----:B------:R-:W-:Y:S01]  /*8060*/  BSSY.RECONVERGENT B3, `(.L_x_102) ;  /* 0x0000022000037945 */ /* 0x000fe20003800200 */
[----:B------:R-:W-:Y:S01]  /*8070*/  IMAD.SHL.U32 R11, R11, 0x800, RZ ;  /* 0x000008000b0b7824 */ /* 0x000fe200078e00ff */
[----:B------:R-:W-:Y:S01]  /*8080*/  IADD3 R17, PT, PT, RZ, -R8, -R9 ;  /* 0x80000008ff117210 */ /* 0x000fe20007ffe809 */
[----:B------:R-:W-:Y:S01]  /*8090*/  IMAD.MOV.U32 R18, RZ, RZ, RZ ;  /* 0x000000ffff127224 */ /* 0x000fe200078e00ff */
[----:B------:R-:W-:Y:S02]  /*80a0*/  CS2R R30, SRZ ;  /* 0x00000000001e7805 */ /* 0x000fe4000001ff00 */
[----:B------:R-:W-:-:S07]  /*80b0*/  LOP3.LUT R15, R15, 0x80000000, RZ, 0xfc, !PT ;  /* 0x800000000f0f7812 */ /* 0x000fce00078efcff */
.L_x_103:
[----:B------:R-:W1:Y:S01]  /*80c0*/  LDC.64 R4, c[0x4][0x78] ;  /* 0x01001e00ff047b82 */ /* 0x000e620000000a00 */
[----:B0-----:R-:W-:Y:S02]  /*80d0*/  R2UR UR6, R32 ;  /* 0x00000000200672ca */ /* 0x001fe400000e0000 */
[----:B------:R-:W-:Y:S01]  /*80e0*/  R2UR UR7, R33 ;  /* 0x00000000210772ca */ /* 0x000fe200000e0000 */
[----:B-1----:R-:W-:-:S12]  /*80f0*/  IMAD.WIDE R4, R10, 0x8, R4 ;  /* 0x000000080a047825 */ /* 0x002fd800078e0204 */
[----:B------:R-:W2:Y:S01]  /*8100*/  LDG.E.64.CONSTANT R4, desc[UR6][R4.64] ;  /* 0x0000000604047981 */ /* 0x000ea2000c1e9b00 */
[----:B------:R-:W-:Y:S02]  /*8110*/  IMAD.MOV.U32 R6, RZ, RZ, R30 ;  /* 0x000000ffff067224 */ /* 0x000fe400078e001e */
[----:B------:R-:W-:Y:S02]  /*8120*/  IMAD.MOV.U32 R7, RZ, RZ, R31 ;  /* 0x000000ffff077224 */ /* 0x000fe400078e001f */
[----:B------:R-:W-:Y:S02]  /*8130*/  VIADD R17, R17, 0x1 ;  /* 0x0000000111117836 */ /* 0x000fe40000000000 */
[----:B------:R-:W-:Y:S02]  /*8140*/  VIADD R10, R10, 0x1 ;  /* 0x000000010a0a7836 */ /* 0x000fe40000000000 */
[----:B--2---:R-:W-:-:S04]  /*8150*/  IMAD.WIDE.U32 R6, P3, R4, R11, R6 ;  /* 0x0000000b04067225 */ /* 0x004fc80007860006 */
[----:B------:R-:W-:Y:S02]  /*8160*/  IMAD R19, R4, R15, RZ ;  /* 0x0000000f04137224 */ /* 0x000fe400078e02ff */
[CC--:B------:R-:W-:Y:S02]  /*8170*/  IMAD R30, R5.reuse, R11.reuse, RZ ;  /* 0x0000000b051e7224 */ /* 0x0c0fe400078e02ff */
[----:B------:R-:W-:Y:S01]  /*8180*/  IMAD.HI.U32 R31, R5, R11, RZ ;  /* 0x0000000b051f7227 */ /* 0x000fe200078e00ff */
[----:B------:R-:W-:-:S03]  /*8190*/  IADD3 R7, P1, PT, R19, R7, RZ ;  /* 0x0000000713077210 */ /* 0x000fc60007f3e0ff */
[----:B------:R-:W-:Y:S01]  /*81a0*/  IMAD R19, R18, 0x8, R1 ;  /* 0x0000000812137824 */ /* 0x000fe200078e0201 */
[----:B------:R-:W-:Y:S01]  /*81b0*/  IADD3 R7, P2, PT, R30, R7, RZ ;  /* 0x000000071e077210 */ /* 0x000fe20007f5e0ff */
[----:B------:R-:W-:-:S04]  /*81c0*/  IMAD.HI.U32 R30, R4, R15, RZ ;  /* 0x0000000f041e7227 */ /* 0x000fc800078e00ff */
[----:B------:R-:W-:Y:S01]  /*81d0*/  IMAD.X R4, RZ, RZ, R30, P3 ;  /* 0x000000ffff047224 */ /* 0x000fe200018e061e */
[----:B------:R1:W-:Y:S01]  /*81e0*/  STL.64 [R19], R6 ;  /* 0x0000000613007387 */ /* 0x0003e20000100a00 */
[----:B------:R-:W-:-:S03]  /*81f0*/  IMAD.HI.U32 R34, R5, R15, RZ ;  /* 0x0000000f05227227 */ /* 0x000fc600078e00ff */
[----:B------:R-:W-:Y:S01]  /*8200*/  IADD3.X R4, P1, PT, R31, R4, RZ, P1, !PT ;  /* 0x000000041f047210 */ /* 0x000fe20000f3e4ff */
[----:B------:R-:W-:Y:S02]  /*8210*/  IMAD R5, R5, R15, RZ ;  /* 0x0000000f05057224 */ /* 0x000fe400078e02ff */
[----:B------:R-:W-:-:S03]  /*8220*/  VIADD R18, R18, 0x1 ;  /* 0x0000000112127836 */ /* 0x000fc60000000000 */
[----:B------:R-:W-:Y:S01]  /*8230*/  IADD3.X R30, P2, PT, R5, R4, RZ, P2, !PT ;  /* 0x00000004051e7210 */ /* 0x000fe2000175e4ff */
[----:B------:R-:W-:Y:S01]  /*8240*/  IMAD.X R4, RZ, RZ, R34, P1 ;  /* 0x000000ffff047224 */ /* 0x000fe200008e0622 */
[----:B------:R-:W-:-:S03]  /*8250*/  ISETP.NE.AND P1, PT, R17, -0xf, PT ;  /* 0xfffffff11100780c */ /* 0x000fc60003f25270 */
[----:B------:R-:W-:-:S10]  /*8260*/  IMAD.X R31, RZ, RZ, R4, P2 ;  /* 0x000000ffff1f7224 */ /* 0x000fd400010e0604 */
[----:B-1----:R-:W-:Y:S05]  /*8270*/  @P1 BRA `(.L_x_103) ;  /* 0xfffffffc00901947 */ /* 0x002fea000383ffff */
[----:B------:R-:W-:Y:S05]  /*8280*/  BSYNC.RECONVERGENT B3 ;  /* 0x0000000000037941 */ /* 0x000fea0003800200 */
.L_x_102:
[----:B------:R-:W-:-:S07]  /*8290*/  IMAD.MOV.U32 R10, RZ, RZ, R9 ;  /* 0x000000ffff0a7224 */ /* 0x000fce00078e0009 */
.L_x_101:
[----:B------:R-:W-:Y:S05]  /*82a0*/  BSYNC.RECONVERGENT B2 ;  /* 0x0000000000027941 */ /* 0x000fea0003800200 */
.L_x_100:
[----:B------:R-:W-:Y:S01]  /*82b0*/  LOP3.LUT P1, R35, R0, 0x3f, RZ, 0xc0, !PT ;  /* 0x0000003f00237812 */ /* 0x000fe2000782c0ff */
[----:B------:R-:W-:-:S04]  /*82c0*/  IMAD.IADD R0, R8, 0x1, R10 ;  /* 0x0000000108007824 */ /* 0x000fc800078e020a */
[----:B------:R-:W-:-:S05]  /*82d0*/  IMAD.U32 R33, R0, 0x8, R1 ;  /* 0x0000000800217824 */ /* 0x000fca00078e0001 */
[----:B------:R0:W-:Y:S04]  /*82e0*/  STL.64 [R33+-0x78], R30 ;  /* 0xffff881e21007387 */ /* 0x0001e80000100a00 */
[----:B------:R-:W2:Y:S04]  /*82f0*/  @P1 LDL.64 R10, [R1+0x8] ;  /* 0x00000800010a1983 */ /* 0x000ea80000100a00 */
[----:B------:R-:W3:Y:S04]  /*8300*/  LDL.64 R6, [R1+0x10] ;  /* 0x0000100001067983 */ /* 0x000ee80000100a00 */
[----:B------:R-:W4:Y:S01]  /*8310*/  LDL.64 R4, [R1+0x18] ;  /* 0x0000180001047983 */ /* 0x000f220000100a00 */
[----:B------:R-:W-:Y:S01]  /*8320*/  @P1 LOP3.LUT R0, R35, 0x3f, RZ, 0x3c, !PT ;  /* 0x0000003f23001812 */ /* 0x000fe200078e3cff */
[----:B------:R-:W-:Y:S01]  /*8330*/  BSSY.RECONVERGENT B2, `(.L_x_104) ;  /* 0x0000034000027945 */ /* 0x000fe20003800200 */
[----:B--2---:R-:W-:-:S02]  /*8340*/  @P1 SHF.R.U64 R9, R10, 0x1, R11 ;  /* 0x000000010a091819 */ /* 0x004fc4000000120b */
[----:B------:R-:W-:Y:S02]  /*8350*/  @P1 SHF.R.U32.HI R11, RZ, 0x1, R11 ;  /* 0x00000001ff0b1819 */ /* 0x000fe4000001160b */
[CC--:B---3--:R-:W-:Y:S02]  /*8360*/  @P1 SHF.L.U32 R15, R6.reuse, R35.reuse, RZ ;  /* 0x00000023060f1219 */ /* 0x0c8fe400000006ff */
[----:B------:R-:W-:Y:S02]  /*8370*/  @P1 SHF.R.U64 R8, R9, R0, R11 ;  /* 0x0000000009081219 */ /* 0x000fe4000000120b */
[--C-:B------:R-:W-:Y:S02]  /*8380*/  @P1 SHF.R.U32.HI R19, RZ, 0x1, R7.reuse ;  /* 0x00000001ff131819 */ /* 0x100fe40000011607 */
[C-C-:B------:R-:W-:Y:S02]  /*8390*/  @P1 SHF.R.U64 R17, R6.reuse, 0x1, R7.reuse ;  /* 0x0000000106111819 */ /* 0x140fe40000001207 */
[----:B------:R-:W-:-:S02]  /*83a0*/  @P1 SHF.L.U64.HI R10, R6, R35, R7 ;  /* 0x00000023060a1219 */ /* 0x000fc40000010207 */
[----:B------:R-:W-:Y:S02]  /*83b0*/  @P1 SHF.R.U32.HI R9, RZ, R0, R11 ;  /* 0x00000000ff091219 */ /* 0x000fe4000001160b */
[----:B------:R-:W-:Y:S02]  /*83c0*/  @P1 LOP3.LUT R6, R15, R8, RZ, 0xfc, !PT ;  /* 0x000000080f061212 */ /* 0x000fe400078efcff */
[----:B----4-:R-:W-:Y:S02]  /*83d0*/  @P1 SHF.L.U32 R11, R4, R35, RZ ;  /* 0x00000023040b1219 */ /* 0x010fe400000006ff */
[----:B------:R-:W-:Y:S02]  /*83e0*/  @P1 SHF.R.U64 R18, R17, R0, R19 ;  /* 0x0000000011121219 */ /* 0x000fe40000001213 */
[----:B------:R-:W-:Y:S01]  /*83f0*/  @P1 LOP3.LUT R7, R10, R9, RZ, 0xfc, !PT ;  /* 0x000000090a071212 */ /* 0x000fe200078efcff */
[----:B------:R-:W-:Y:S01]  /*8400*/  IMAD.SHL.U32 R10, R6, 0x4, RZ ;  /* 0x00000004060a7824 */ /* 0x000fe200078e00ff */
[----:B------:R-:W-:-:S02]  /*8410*/  @P1 SHF.L.U64.HI R9, R4, R35, R5 ;  /* 0x0000002304091219 */ /* 0x000fc40000010205 */
[----:B------:R-:W-:Y:S02]  /*8420*/  @P1 LOP3.LUT R4, R11, R18, RZ, 0xfc, !PT ;  /* 0x000000120b041212 */ /* 0x000fe400078efcff */
[----:B------:R-:W-:Y:S02]  /*8430*/  @P1 SHF.R.U32.HI R0, RZ, R0, R19 ;  /* 0x00000000ff001219 */ /* 0x000fe40000011613 */
[----:B------:R-:W-:Y:S02]  /*8440*/  SHF.L.U64.HI R11, R6, 0x2, R7 ;  /* 0x00000002060b7819 */ /* 0x000fe40000010207 */
[----:B------:R-:W-:Y:S02]  /*8450*/  @P1 LOP3.LUT R5, R9, R0, RZ, 0xfc, !PT ;  /* 0x0000000009051212 */ /* 0x000fe400078efcff */
[----:B------:R-:W-:Y:S02]  /*8460*/  SHF.L.W.U32.HI R7, R7, 0x2, R4 ;  /* 0x0000000207077819 */ /* 0x000fe40000010e04 */
[----:B------:R-:W-:-:S02]  /*8470*/  IADD3 RZ, P1, PT, RZ, -R10, RZ ;  /* 0x8000000affff7210 */ /* 0x000fc40007f3e0ff */
[----:B------:R-:W-:Y:S02]  /*8480*/  LOP3.LUT R0, RZ, R11, RZ, 0x33, !PT ;  /* 0x0000000bff007212 */ /* 0x000fe400078e33ff */
[----:B------:R-:W-:Y:S02]  /*8490*/  SHF.L.W.U32.HI R4, R4, 0x2, R5 ;  /* 0x0000000204047819 */ /* 0x000fe40000010e05 */
[----:B------:R-:W-:Y:S02]  /*84a0*/  LOP3.LUT R8, RZ, R7, RZ, 0x33, !PT ;  /* 0x00000007ff087212 */ /* 0x000fe400078e33ff */
[----:B------:R-:W-:Y:S02]  /*84b0*/  IADD3.X R6, P1, PT, RZ, R0, RZ, P1, !PT ;  /* 0x00000000ff067210 */ /* 0x000fe40000f3e4ff */
[----:B------:R-:W-:Y:S02]  /*84c0*/  LOP3.LUT R0, RZ, R4, RZ, 0x33, !PT ;  /* 0x00000004ff007212 */ /* 0x000fe400078e33ff */
[----:B------:R-:W-:-:S02]  /*84d0*/  IADD3.X R8, P2, PT, RZ, R8, RZ, P1, !PT ;  /* 0x00000008ff087210 */ /* 0x000fc40000f5e4ff */
[----:B------:R-:W-:-:S03]  /*84e0*/  ISETP.GT.U32.AND P3, PT, R7, -0x1, PT ;  /* 0xffffffff0700780c */ /* 0x000fc60003f64070 */
[----:B------:R-:W-:Y:S01]  /*84f0*/  IMAD.X R9, RZ, RZ, R0, P2 ;  /* 0x000000ffff097224 */ /* 0x000fe200010e0600 */
[----:B------:R-:W-:-:S04]  /*8500*/  ISETP.GT.AND.EX P1, PT, R4, -0x1, PT, P3 ;  /* 0xffffffff0400780c */ /* 0x000fc80003f24330 */
[----:B------:R-:W-:Y:S02]  /*8510*/  SEL R18, R4, R9, P1 ;  /* 0x0000000904127207 */ /* 0x000fe40000800000 */
[----:B------:R-:W-:Y:S02]  /*8520*/  SEL R9, R7, R8, P1 ;  /* 0x0000000807097207 */ /* 0x000fe40000800000 */
[----:B------:R-:W-:Y:S02]  /*8530*/  ISETP.NE.U32.AND P2, PT, R18, RZ, PT ;  /* 0x000000ff1200720c */ /* 0x000fe40003f45070 */
[----:B------:R-:W-:Y:S02]  /*8540*/  SEL R11, R11, R6, P1 ;  /* 0x000000060b0b7207 */ /* 0x000fe40000800000 */
[----:B------:R-:W-:Y:S01]  /*8550*/  SEL R7, R9, R18, !P2 ;  /* 0x0000001209077207 */ /* 0x000fe20005000000 */
[----:B------:R-:W-:-:S05]  /*8560*/  @!P1 IMAD.MOV R10, RZ, RZ, -R10 ;  /* 0x000000ffff0a9224 */ /* 0x000fca00078e0a0a */
[----:B------:R-:W1:Y:S02]  /*8570*/  FLO.U32 R7, R7 ;  /* 0x0000000700077300 */ /* 0x000e6400000e0000 */
[C---:B-1----:R-:W-:Y:S02]  /*8580*/  IADD3 R8, PT, PT, -R7.reuse, 0x1f, RZ ;  /* 0x0000001f07087810 */ /* 0x042fe40007ffe1ff */
[----:B------:R-:W-:-:S03]  /*8590*/  IADD3 R0, PT, PT, -R7, 0x3f, RZ ;  /* 0x0000003f07007810 */ /* 0x000fc60007ffe1ff */
[----:B------:R-:W-:-:S05]  /*85a0*/  @P2 IMAD.MOV R0, RZ, RZ, R8 ;  /* 0x000000ffff002224 */ /* 0x000fca00078e0208 */
[----:B------:R-:W-:-:S13]  /*85b0*/  ISETP.NE.AND P2, PT, R0, RZ, PT ;  /* 0x000000ff0000720c */ /* 0x000fda0003f45270 */
[----:B0-----:R-:W-:Y:S05]  /*85c0*/  @!P2 BRA `(.L_x_105) ;  /* 0x000000000028a947 */ /* 0x001fea0003800000 */
[----:B------:R-:W-:Y:S02]  /*85d0*/  LOP3.LUT R6, R0, 0x3f, RZ, 0xc0, !PT ;  /* 0x0000003f00067812 */ /* 0x000fe400078ec0ff */
[--C-:B------:R-:W-:Y:S02]  /*85e0*/  SHF.R.U64 R8, R10, 0x1, R11.reuse ;  /* 0x000000010a087819 */ /* 0x100fe4000000120b */
[----:B------:R-:W-:Y:S02]  /*85f0*/  SHF.R.U32.HI R10, RZ, 0x1, R11 ;  /* 0x00000001ff0a7819 */ /* 0x000fe4000001160b */
[----:B------:R-:W-:Y:S02]  /*8600*/  LOP3.LUT R7, R0, 0x3f, RZ, 0xc, !PT ;  /* 0x0000003f00077812 */ /* 0x000fe400078e0cff */
[CC--:B------:R-:W-:Y:S02]  /*8610*/  SHF.L.U64.HI R18, R9.reuse, R6.reuse, R18 ;  /* 0x0000000609127219 */ /* 0x0c0fe40000010212 */
[----:B------:R-:W-:-:S02]  /*8620*/  SHF.L.U32 R9, R9, R6, RZ ;  /* 0x0000000609097219 */ /* 0x000fc400000006ff */
[-CC-:B------:R-:W-:Y:S02]  /*8630*/  SHF.R.U64 R6, R8, R7.reuse, R10.reuse ;  /* 0x0000000708067219 */ /* 0x180fe4000000120a */
[----:B------:R-:W-:Y:S02]  /*8640*/  SHF.R.U32.HI R7, RZ, R7, R10 ;  /* 0x00000007ff077219 */ /* 0x000fe4000001160a */
[----:B------:R-:W-:Y:S02]  /*8650*/  LOP3.LUT R9, R9, R6, RZ, 0xfc, !PT ;  /* 0x0000000609097212 */ /* 0x000fe400078efcff */
[----:B------:R-:W-:-:S07]  /*8660*/  LOP3.LUT R18, R18, R7, RZ, 0xfc, !PT ;  /* 0x0000000712127212 */ /* 0x000fce00078efcff */
.L_x_105:
[----:B------:R-:W-:Y:S05]  /*8670*/  BSYNC.RECONVERGENT B2 ;  /* 0x0000000000027941 */ /* 0x000fea0003800200 */
.L_x_104:
[----:B------:R-:W-:-:S04]  /*8680*/  IMAD.WIDE.U32 R10, R9, 0x2168c235, RZ ;  /* 0x2168c235090a7825 */ /* 0x000fc800078e00ff */
[----:B------:R-:W-:Y:S01]  /*8690*/  IMAD.MOV.U32 R6, RZ, RZ, R11 ;  /* 0x000000ffff067224 */ /* 0x000fe200078e000b */
[----:B------:R-:W-:Y:S01]  /*86a0*/  IADD3 RZ, P2, PT, R10, R10, RZ ;  /* 0x0000000a0aff7210 */ /* 0x000fe20007f5e0ff */
[----:B------:R-:W-:Y:S02]  /*86b0*/  IMAD.MOV.U32 R7, RZ, RZ, RZ ;  /* 0x000000ffff077224 */ /* 0x000fe400078e00ff */
[----:B------:R-:W-:-:S04]  /*86c0*/  IMAD.HI.U32 R8, R18, -0x36f0255e, RZ ;  /* 0xc90fdaa212087827 */ /* 0x000fc800078e00ff */
[----:B------:R-:W-:-:S04]  /*86d0*/  IMAD.WIDE.U32 R6, R9, -0x36f0255e, R6 ;  /* 0xc90fdaa209067825 */ /* 0x000fc800078e0006 */
[C---:B------:R-:W-:Y:S02]  /*86e0*/  IMAD R9, R18.reuse, -0x36f0255e, RZ ;  /* 0xc90fdaa212097824 */ /* 0x040fe400078e02ff */
[----:B------:R-:W-:-:S04]  /*86f0*/  IMAD.WIDE.U32 R6, P3, R18, 0x2168c235, R6 ;  /* 0x2168c23512067825 */ /* 0x000fc80007860006 */
[----:B------:R-:W-:Y:S01]  /*8700*/  IMAD.X R8, RZ, RZ, R8, P3 ;  /* 0x000000ffff087224 */ /* 0x000fe200018e0608 */
[----:B------:R-:W-:Y:S02]  /*8710*/  IADD3 R7, P3, PT, R9, R7, RZ ;  /* 0x0000000709077210 */ /* 0x000fe40007f7e0ff */
[----:B------:R-:W-:Y:S02]  /*8720*/  IADD3.X RZ, P2, PT, R6, R6, RZ, P2, !PT ;  /* 0x0000000606ff7210 */ /* 0x000fe4000175e4ff */
[C---:B------:R-:W-:Y:S01]  /*8730*/  ISETP.GT.U32.AND P4, PT, R7.reuse, RZ, PT ;  /* 0x000000ff0700720c */ /* 0x040fe20003f84070 */
[----:B------:R-:W-:Y:S01]  /*8740*/  IMAD.X R8, RZ, RZ, R8, P3 ;  /* 0x000000ffff087224 */ /* 0x000fe200018e0608 */
[----:B------:R-:W-:-:S04]  /*8750*/  IADD3.X R6, P3, PT, R7, R7, RZ, P2, !PT ;  /* 0x0000000707067210 */ /* 0x000fc8000177e4ff */
[C---:B------:R-:W-:Y:S01]  /*8760*/  ISETP.GT.AND.EX P2, PT, R8.reuse, RZ, PT, P4 ;  /* 0x000000ff0800720c */ /* 0x040fe20003f44340 */
[----:B------:R-:W-:-:S03]  /*8770*/  IMAD.X R9, R8, 0x1, R8, P3 ;  /* 0x0000000108097824 */ /* 0x000fc600018e0608 */
[----:B------:R-:W-:Y:S02]  /*8780*/  SEL R7, R6, R7, P2 ;  /* 0x0000000706077207 */ /* 0x000fe40001000000 */
[----:B------:R-:W-:Y:S02]  /*8790*/  SEL R8, R9, R8, P2 ;  /* 0x0000000809087207 */ /* 0x000fe40001000000 */
[----:B------:R-:W-:Y:S02]  /*87a0*/  IADD3 R7, P3, PT, R7, 0x1, RZ ;  /* 0x0000000107077810 */ /* 0x000fe40007f7e0ff */
[----:B------:R-:W-:Y:S02]  /*87b0*/  SEL R9, RZ, 0xffffffff, !P2 ;  /* 0xffffffffff097807 */ /* 0x000fe40005000000 */
[----:B------:R-:W-:Y:S01]  /*87c0*/  LOP3.LUT P2, R6, R14, 0x80000000, RZ, 0xc0, !PT ;  /* 0x800000000e067812 */ /* 0x000fe2000784c0ff */
[----:B------:R-:W-:Y:S02]  /*87d0*/  IMAD.X R8, RZ, RZ, R8, P3 ;  /* 0x000000ffff087224 */ /* 0x000fe400018e0608 */
[----:B------:R-:W-:Y:S01]  /*87e0*/  IMAD.IADD R9, R9, 0x1, -R0 ;  /* 0x0000000109097824 */ /* 0x000fe200078e0a00 */
[----:B------:R-:W-:-:S02]  /*87f0*/  @!P1 LOP3.LUT R6, R6, 0x80000000, RZ, 0x3c, !PT ;  /* 0x8000000006069812 */ /* 0x000fc400078e3cff */
[----:B------:R-:W-:-:S04]  /*8800*/  SHF.R.U64 R7, R7, 0xa, R8 ;  /* 0x0000000a07077819 */ /* 0x000fc80000001208 */
[----:B------:R-:W-:-:S04]  /*8810*/  IADD3 R7, P3, PT, R7, 0x1, RZ ;  /* 0x0000000107077810 */ /* 0x000fc80007f7e0ff */
[----:B------:R-:W-:-:S04]  /*8820*/  LEA.HI.X R8, R8, RZ, RZ, 0x16, P3 ;  /* 0x000000ff08087211 */ /* 0x000fc800018fb4ff */
[--C-:B------:R-:W-:Y:S02]  /*8830*/  SHF.R.U64 R0, R7, 0x1, R8.reuse ;  /* 0x0000000107007819 */ /* 0x100fe40000001208 */
[----:B------:R-:W-:Y:S01]  /*8840*/  SHF.R.U32.HI R7, RZ, 0x1e, R5 ;  /* 0x0000001eff077819 */ /* 0x000fe20000011605 */
[----:B------:R-:W-:Y:S01]  /*8850*/  IMAD.SHL.U32 R5, R9, 0x100000, RZ ;  /* 0x0010000009057824 */ /* 0x000fe200078e00ff */
[----:B------:R-:W-:Y:S02]  /*8860*/  SHF.R.U32.HI R8, RZ, 0x1, R8 ;  /* 0x00000001ff087819 */ /* 0x000fe40000011608 */
[----:B------:R-:W-:Y:S02]  /*8870*/  IADD3 R11, P3, P4, RZ, RZ, R0 ;  /* 0x000000ffff0b7210 */ /* 0x000fe40007c7e000 */
[----:B------:R-:W-:Y:S02]  /*8880*/  LEA.HI R4, R4, R7, RZ, 0x1 ;  /* 0x0000000704047211 */ /* 0x000fe400078f08ff */
[----:B------:R-:W-:-:S03]  /*8890*/  IADD3.X R5, PT, PT, R5, 0x3fe00000, R8, P3, P4 ;  /* 0x3fe0000005057810 */ /* 0x000fc60001fe8408 */
[----:B------:R-:W-:Y:S01]  /*88a0*/  @P2 IMAD.MOV R4, RZ, RZ, -R4 ;  /* 0x000000ffff042224 */ /* 0x000fe200078e0a04 */
[----:B------:R-:W-:-:S07]  /*88b0*/  LOP3.LUT R15, R5, R6, RZ, 0xfc, !PT ;  /* 0x00000006050f7212 */ /* 0x000fce00078efcff */
.L_x_99:
[----:B------:R-:W-:Y:S02]  /*88c0*/  IMAD.MOV.U32 R17, RZ, RZ, 0x0 ;  /* 0x00000000ff117424 */ /* 0x000fe400078e00ff */
[----:B------:R-:W-:Y:S02]  /*88d0*/  IMAD.MOV.U32 R0, RZ, RZ, R4 ;  /* 0x000000ffff007224 */ /* 0x000fe400078e0004 */
[----:B------:R-:W-:Y:S01]  /*88e0*/  IMAD.MOV.U32 R14, RZ, RZ, R11 ;  /* 0x000000ffff0e7224 */ /* 0x000fe200078e000b */
[----:B------:R-:W-:Y:S06]  /*88f0*/  RET.REL.NODEC R16 `(_Z6rotateiPdS_S_S_iPiS0_) ;  /* 0xffffff7410c07950 */ /* 0x000fec0003c3ffff */
.L_x_106:
        /* <DEDUP_REMOVED lines=16> */
.L_x_152:


//--------------------- .nv.global.init           --------------------------
	.section	.nv.global.init,"aw",@progbits
	.align	16
.nv.global.init:
	.type		__cudart_sin_cos_coeffs,@object
	.size		__cudart_sin_cos_coeffs,(__cudart_i2opi_d - __cudart_sin_cos_coeffs)
__cudart_sin_cos_coeffs:
        /* <DEDUP_REMOVED lines=8> */
	.type		__cudart_i2opi_d,@object
	.size		__cudart_i2opi_d,(.L_15 - __cudart_i2opi_d)
__cudart_i2opi_d:
        /* <DEDUP_REMOVED lines=9> */
.L_15:


//--------------------- .nv.shared.reserved.0     --------------------------
	.section	.nv.shared.reserved.0,"aw",@nobits
	.weak		__nv_reservedSMEM_offset_0_alias
	.size		__nv_reservedSMEM_offset_0_alias, 0, 64
	.other		__nv_reservedSMEM_offset_0_alias,@"STO_CUDA_RESERVED_SHARED STV_DEFAULT"
__nv_reservedSMEM_offset_0_alias:
	.zero		0
	.zero		64


//--------------------- .nv.global                --------------------------
	.section	.nv.global,"aw",@nobits
	.align	8
.nv.global:
	.type		dev_Sz,@object
	.size		dev_Sz,(dev_thresh - dev_Sz)
dev_Sz:
	.zero		8
	.type		dev_thresh,@object
	.size		dev_thresh,(dev_Sx - dev_thresh)
dev_thresh:
	.zero		8
	.type		dev_Sx,@object
	.size		dev_Sx,(dev_Saxis - dev_Sx)
dev_Sx:
	.zero		8
	.type		dev_Saxis,@object
	.size		dev_Saxis,(dev_xcenter - dev_Saxis)
dev_Saxis:
	.zero		8
	.type		dev_xcenter,@object
	.size		dev_xcenter,(dev_Cx - dev_xcenter)
dev_xcenter:
	.zero		8
	.type		dev_Cx,@object
	.size		dev_Cx,(dev_Caxis - dev_Cx)
dev_Cx:
	.zero		8
	.type		dev_Caxis,@object
	.size		dev_Caxis,(dev_zcenter - dev_Caxis)
dev_Caxis:
	.zero		8
	.type		dev_zcenter,@object
	.size		dev_zcenter,(dev_Cz - dev_zcenter)
dev_zcenter:
	.zero		8
	.type		dev_Cz,@object
	.size		dev_Cz,(dev_spread - dev_Cz)
dev_Cz:
	.zero		8
	.type		dev_spread,@object
	.size		dev_spread,(dev_res - dev_spread)
dev_spread:
	.zero		8
	.type		dev_res,@object
	.size		dev_res,(dev_half_iter - dev_res)
dev_res:
	.zero		4
	.type		dev_half_iter,@object
	.size		dev_half_iter,(dev_N - dev_half_iter)
dev_half_iter:
	.zero		4
	.type		dev_N,@object
	.size		dev_N,(dev_T - dev_N)
dev_N:
	.zero		4
	.type		dev_T,@object
	.size		dev_T,(dev_histogram - dev_T)
dev_T:
	.zero		4
	.type		dev_histogram,@object
	.size		dev_histogram,(.L_3 - dev_histogram)
dev_histogram:
	.zero		4
.L_3:


//--------------------- .nv.constant0._Z8init_newPdS_ --------------------------
	.section	.nv.constant0._Z8init_newPdS_,"a",@progbits
	.sectionflags	@""
	.align	4
.nv.constant0._Z8init_newPdS_:
	.zero		912


//--------------------- .nv.constant0._Z6rotateiPdS_S_S_iPiS0_ --------------------------
	.section	.nv.constant0._Z6rotateiPdS_S_S_iPiS0_,"a",@progbits
	.sectionflags	@""
	.align	4
.nv.constant0._Z6rotateiPdS_S_S_iPiS0_:
	.zero		960


//--------------------- SYMBOLS --------------------------

	.type		.nv.reservedSmem.offset0,@object
	.size		.nv.reservedSmem.offset0,0x4
